// auto-generated by cutlass_sweep.sparse_gemm — config: {"arch": "sm_90", "cluster_m": 1, "cluster_n": 2, "dtype": "bf16", "tile_k": 64, "tile_m": 256, "tile_n": 64}
#include "cutlass/cutlass.h"
#include "cutlass/gemm/collective/collective_builder.hpp"
#include "cutlass/gemm/device/gemm_universal_adapter.h"
#include "cutlass/gemm/kernel/gemm_universal.hpp"
#include "cutlass/epilogue/collective/collective_builder.hpp"

using Elem = cutlass::bfloat16_t;
using Acc  = float;
using TileShape    = cute::Shape<cute::_256, cute::_64, cute::_64>;
using ClusterShape = cute::Shape<cute::_1, cute::_2, cute::_1>;

using CollectiveEpilogue = typename cutlass::epilogue::collective::CollectiveBuilder<
    cutlass::arch::Sm90, cutlass::arch::OpClassSparseTensorOp,
    TileShape, ClusterShape,
    cutlass::epilogue::collective::EpilogueTileAuto,
    Acc, Acc,
    Acc, cutlass::layout::ColumnMajor, 128 / cutlass::sizeof_bits<Acc>::value,
    Acc, cutlass::layout::ColumnMajor, 128 / cutlass::sizeof_bits<Acc>::value,
    cutlass::epilogue::collective::EpilogueScheduleAuto
  >::CollectiveOp;

using CollectiveMainloop = typename cutlass::gemm::collective::CollectiveBuilder<
    cutlass::arch::Sm90, cutlass::arch::OpClassSparseTensorOp,
    Elem, cutlass::layout::RowMajor, 128 / cutlass::sizeof_bits<Elem>::value,
    Elem, cutlass::layout::ColumnMajor, 128 / cutlass::sizeof_bits<Elem>::value,
    Acc,
    TileShape, ClusterShape,
    cutlass::gemm::collective::StageCountAutoCarveout<static_cast<int>(sizeof(typename CollectiveEpilogue::SharedStorage))>,
    cutlass::gemm::collective::KernelScheduleAuto
  >::CollectiveOp;

using GemmKernel = cutlass::gemm::kernel::GemmUniversal<
    cute::Shape<int,int,int,int>,
    CollectiveMainloop,
    CollectiveEpilogue
>;
using Gemm = cutlass::gemm::device::GemmUniversalAdapter<GemmKernel>;

auto* _anchor = &cutlass::device_kernel<GemmKernel>;


// ===== COMPILED SASS (sm_90a) =====

	.target	sm_90a

	.elftype	@"ET_EXEC"


//--------------------- .note.nv.tkinfo           --------------------------
	.section	.note.nv.tkinfo,"",@"SHT_NOTE"
	.sectionflags	@"SHF_NOTE_NV_TKINFO"
	.tkinfo
        /*0018*/ 	.word	0x00000002
        /*0030*/ 	.string	""
        /*0030*/ 	.string	"ptxas"
        /*0030*/ 	.string	"Cuda compilation tools, release 13.0, V13.0.88"
        /*0030*/ 	.string	"Build cuda_13.0.r13.0/compiler.36424714_0"
        /*0030*/ 	.string	"-arch sm_90a -m 64 "



//--------------------- .note.nv.cuinfo           --------------------------
	.section	.note.nv.cuinfo,"",@"SHT_NOTE"
	.sectionflags	@"SHF_NOTE_NV_CUINFO"
        /*0018*/ 	.short	0x0002
        /*001a*/ 	.short	0x005a
        /*001c*/ 	.short	0x0082
	.zero		2


//--------------------- .nv.info                  --------------------------
	.section	.nv.info,"",@"SHT_CUDA_INFO"
	.align	4


	//----- nvinfo : EIATTR_REGCOUNT
	.align		4
        /*0000*/ 	.byte	0x04, 0x2f
        /*0002*/ 	.short	(.L_12 - .L_11)
	.align		4
.L_11:
        /*0004*/ 	.word	index@(_ZN7cutlass13device_kernelINS_4gemm6kernel13GemmUniversalIN4cute5tupleIJiiiiEEENS1_10collective13CollectiveMmaINS1_40MainloopSm90TmaGmmaWarpSpecializedSparseILi8ENS5_IJNS4_1CILi1EEENSA_ILi2EEESB_EEENS1_35KernelTmaWarpSpecializedCooperativeEEENS5_IJNSA_ILi256EEENSA_ILi64EEESH_EEENS_10bfloat16_tENS5_IJNS4_6LayoutINS5_IJiNS5_IJSC_iEEEiEEENS5_IJlNS5_IJSB_SC_EEElEEEEENSK_INS5_IJNS5_IJNS5_IJNSA_ILi8EEESC_NSA_ILi4EEEEEEiEEENS5_IJNS5_IJNSA_ILi16EEESC_SC_EEEiEEEiEEENS5_IJNS5_IJNS5_IJSH_SU_NSA_ILi1024EEEEEENSA_ILi4096EEEEEENS5_IJNS5_IJSB_NSA_ILi512EEENSA_ILi32EEEEEElEEElEEEEEEEESJ_NS5_IJlSB_lEEENS4_8TiledMMAINS4_8MMA_AtomIJNS4_4SM904GMMA6SPARSE28GMMA_64x64x32_F32BF16BF16_SSILNS1D_5MajorE0ELS1G_0ELNS1D_7ScaleInE1ELS1H_1ELNS1D_9SparseSelE0EEEEEENSK_INS5_IJSC_SB_SB_EEENS5_IJSB_NSA_ILi0EEES1M_EEEEENS5_IJNS4_10UnderscoreES1P_S1P_EEEEENS4_23SM90_TMA_LOAD_MULTICASTENS4_14ComposedLayoutINS4_7SwizzleILi2ELi4ELi3EEENS4_25smem_sparse_ptr_flag_bitsILi2ELi16EEENSK_INS5_IJNS5_IJSB_SQ_EEENS5_IJSC_S13_EEEEEENS5_IJNS5_IJS1M_SH_EEESN_EEEEEEEvNS4_8identityENS4_13SM90_TMA_LOADENS1T_INS1U_ILi3ELi4ELi3EEENS4_18smem_ptr_flag_bitsILi16EEENSK_INS5_IJSQ_SH_EEENS5_IJSH_SB_EEEEEEEvS25_EENS_8epilogue10collective6detail29Sm90TmaWarpSpecializedAdapterINS2G_15DefaultEpilogueIfNS5_IJSB_llEEES2K_NS2F_6thread17LinearCombinationIfLi1EffLNS2L_9ScaleType4KindE0ELNS_15FloatRoundStyleE2EfEENS1_15EpilogueDefaultEEEEEvvEEEEvNT_6ParamsE)
        /*0008*/ 	.word	0x000000a8


	//----- nvinfo : EIATTR_FRAME_SIZE
	.align		4
.L_12:
        /*000c*/ 	.byte	0x04, 0x11
        /*000e*/ 	.short	(.L_14 - .L_13)
	.align		4
.L_13:
        /*0010*/ 	.word	index@(_ZN7cutlass13device_kernelINS_4gemm6kernel13GemmUniversalIN4cute5tupleIJiiiiEEENS1_10collective13CollectiveMmaINS1_40MainloopSm90TmaGmmaWarpSpecializedSparseILi8ENS5_IJNS4_1CILi1EEENSA_ILi2EEESB_EEENS1_35KernelTmaWarpSpecializedCooperativeEEENS5_IJNSA_ILi256EEENSA_ILi64EEESH_EEENS_10bfloat16_tENS5_IJNS4_6LayoutINS5_IJiNS5_IJSC_iEEEiEEENS5_IJlNS5_IJSB_SC_EEElEEEEENSK_INS5_IJNS5_IJNS5_IJNSA_ILi8EEESC_NSA_ILi4EEEEEEiEEENS5_IJNS5_IJNSA_ILi16EEESC_SC_EEEiEEEiEEENS5_IJNS5_IJNS5_IJSH_SU_NSA_ILi1024EEEEEENSA_ILi4096EEEEEENS5_IJNS5_IJSB_NSA_ILi512EEENSA_ILi32EEEEEElEEElEEEEEEEESJ_NS5_IJlSB_lEEENS4_8TiledMMAINS4_8MMA_AtomIJNS4_4SM904GMMA6SPARSE28GMMA_64x64x32_F32BF16BF16_SSILNS1D_5MajorE0ELS1G_0ELNS1D_7ScaleInE1ELS1H_1ELNS1D_9SparseSelE0EEEEEENSK_INS5_IJSC_SB_SB_EEENS5_IJSB_NSA_ILi0EEES1M_EEEEENS5_IJNS4_10UnderscoreES1P_S1P_EEEEENS4_23SM90_TMA_LOAD_MULTICASTENS4_14ComposedLayoutINS4_7SwizzleILi2ELi4ELi3EEENS4_25smem_sparse_ptr_flag_bitsILi2ELi16EEENSK_INS5_IJNS5_IJSB_SQ_EEENS5_IJSC_S13_EEEEEENS5_IJNS5_IJS1M_SH_EEESN_EEEEEEEvNS4_8identityENS4_13SM90_TMA_LOADENS1T_INS1U_ILi3ELi4ELi3EEENS4_18smem_ptr_flag_bitsILi16EEENSK_INS5_IJSQ_SH_EEENS5_IJSH_SB_EEEEEEEvS25_EENS_8epilogue10collective6detail29Sm90TmaWarpSpecializedAdapterINS2G_15DefaultEpilogueIfNS5_IJSB_llEEES2K_NS2F_6thread17LinearCombinationIfLi1EffLNS2L_9ScaleType4KindE0ELNS_15FloatRoundStyleE2EfEENS1_15EpilogueDefaultEEEEEvvEEEEvNT_6ParamsE)
        /*0014*/ 	.word	0x00000000


	//----- nvinfo : EIATTR_MIN_STACK_SIZE
	.align		4
.L_14:
        /*0018*/ 	.byte	0x04, 0x12
        /*001a*/ 	.short	(.L_16 - .L_15)
	.align		4
.L_15:
        /*001c*/ 	.word	index@(_ZN7cutlass13device_kernelINS_4gemm6kernel13GemmUniversalIN4cute5tupleIJiiiiEEENS1_10collective13CollectiveMmaINS1_40MainloopSm90TmaGmmaWarpSpecializedSparseILi8ENS5_IJNS4_1CILi1EEENSA_ILi2EEESB_EEENS1_35KernelTmaWarpSpecializedCooperativeEEENS5_IJNSA_ILi256EEENSA_ILi64EEESH_EEENS_10bfloat16_tENS5_IJNS4_6LayoutINS5_IJiNS5_IJSC_iEEEiEEENS5_IJlNS5_IJSB_SC_EEElEEEEENSK_INS5_IJNS5_IJNS5_IJNSA_ILi8EEESC_NSA_ILi4EEEEEEiEEENS5_IJNS5_IJNSA_ILi16EEESC_SC_EEEiEEEiEEENS5_IJNS5_IJNS5_IJSH_SU_NSA_ILi1024EEEEEENSA_ILi4096EEEEEENS5_IJNS5_IJSB_NSA_ILi512EEENSA_ILi32EEEEEElEEElEEEEEEEESJ_NS5_IJlSB_lEEENS4_8TiledMMAINS4_8MMA_AtomIJNS4_4SM904GMMA6SPARSE28GMMA_64x64x32_F32BF16BF16_SSILNS1D_5MajorE0ELS1G_0ELNS1D_7ScaleInE1ELS1H_1ELNS1D_9SparseSelE0EEEEEENSK_INS5_IJSC_SB_SB_EEENS5_IJSB_NSA_ILi0EEES1M_EEEEENS5_IJNS4_10UnderscoreES1P_S1P_EEEEENS4_23SM90_TMA_LOAD_MULTICASTENS4_14ComposedLayoutINS4_7SwizzleILi2ELi4ELi3EEENS4_25smem_sparse_ptr_flag_bitsILi2ELi16EEENSK_INS5_IJNS5_IJSB_SQ_EEENS5_IJSC_S13_EEEEEENS5_IJNS5_IJS1M_SH_EEESN_EEEEEEEvNS4_8identityENS4_13SM90_TMA_LOADENS1T_INS1U_ILi3ELi4ELi3EEENS4_18smem_ptr_flag_bitsILi16EEENSK_INS5_IJSQ_SH_EEENS5_IJSH_SB_EEEEEEEvS25_EENS_8epilogue10collective6detail29Sm90TmaWarpSpecializedAdapterINS2G_15DefaultEpilogueIfNS5_IJSB_llEEES2K_NS2F_6thread17LinearCombinationIfLi1EffLNS2L_9ScaleType4KindE0ELNS_15FloatRoundStyleE2EfEENS1_15EpilogueDefaultEEEEEvvEEEEvNT_6ParamsE)
        /*0020*/ 	.word	0x00000000
.L_16:


//--------------------- .nv.compat                --------------------------
	.section	.nv.compat,"",@"SHT_CUDA_COMPAT_INFO"
	.align	4
        /*0000*/ 	.byte	0x02, 0x09, 0x01, 0x00, 0x02, 0x02, 0x04, 0x00, 0x02, 0x05, 0x05, 0x00, 0x03, 0x07, 0x01, 0x01
        /*0010*/ 	.byte	0x02, 0x03, 0x01, 0x00, 0x02, 0x06, 0x01, 0x00, 0x04, 0x0b, 0x08, 0x00, 0x00, 0x00, 0x00, 0x00
        /*0020*/ 	.byte	0x00, 0x00, 0x00, 0x00


//--------------------- .nv.info._ZN7cutlass13device_kernelINS_4gemm6kernel13GemmUniversalIN4cute5tupleIJiiiiEEENS1_10collective13CollectiveMmaINS1_40MainloopSm90TmaGmmaWarpSpecializedSparseILi8ENS5_IJNS4_1CILi1EEENSA_ILi2EEESB_EEENS1_35KernelTmaWarpSpecializedCooperativeEEENS5_IJNSA_ILi256EEENSA_ILi64EEESH_EEENS_10bfloat16_tENS5_IJNS4_6LayoutINS5_IJiNS5_IJSC_iEEEiEEENS5_IJlNS5_IJSB_SC_EEElEEEEENSK_INS5_IJNS5_IJNS5_IJNSA_ILi8EEESC_NSA_ILi4EEEEEEiEEENS5_IJNS5_IJNSA_ILi16EEESC_SC_EEEiEEEiEEENS5_IJNS5_IJNS5_IJSH_SU_NSA_ILi1024EEEEEENSA_ILi4096EEEEEENS5_IJNS5_IJSB_NSA_ILi512EEENSA_ILi32EEEEEElEEElEEEEEEEESJ_NS5_IJlSB_lEEENS4_8TiledMMAINS4_8MMA_AtomIJNS4_4SM904GMMA6SPARSE28GMMA_64x64x32_F32BF16BF16_SSILNS1D_5MajorE0ELS1G_0ELNS1D_7ScaleInE1ELS1H_1ELNS1D_9SparseSelE0EEEEEENSK_INS5_IJSC_SB_SB_EEENS5_IJSB_NSA_ILi0EEES1M_EEEEENS5_IJNS4_10UnderscoreES1P_S1P_EEEEENS4_23SM90_TMA_LOAD_MULTICASTENS4_14ComposedLayoutINS4_7SwizzleILi2ELi4ELi3EEENS4_25smem_sparse_ptr_flag_bitsILi2ELi16EEENSK_INS5_IJNS5_IJSB_SQ_EEENS5_IJSC_S13_EEEEEENS5_IJNS5_IJS1M_SH_EEESN_EEEEEEEvNS4_8identityENS4_13SM90_TMA_LOADENS1T_INS1U_ILi3ELi4ELi3EEENS4_18smem_ptr_flag_bitsILi16EEENSK_INS5_IJSQ_SH_EEENS5_IJSH_SB_EEEEEEEvS25_EENS_8epilogue10collective6detail29Sm90TmaWarpSpecializedAdapterINS2G_15DefaultEpilogueIfNS5_IJSB_llEEES2K_NS2F_6thread17LinearCombinationIfLi1EffLNS2L_9ScaleType4KindE0ELNS_15FloatRoundStyleE2EfEENS1_15EpilogueDefaultEEEEEvvEEEEvNT_6ParamsE --------------------------
	.section	.nv.info._ZN7cutlass13device_kernelINS_4gemm6kernel13GemmUniversalIN4cute5tupleIJiiiiEEENS1_10collective13CollectiveMmaINS1_40MainloopSm90TmaGmmaWarpSpecializedSparseILi8ENS5_IJNS4_1CILi1EEENSA_ILi2EEESB_EEENS1_35KernelTmaWarpSpecializedCooperativeEEENS5_IJNSA_ILi256EEENSA_ILi64EEESH_EEENS_10bfloat16_tENS5_IJNS4_6LayoutINS5_IJiNS5_IJSC_iEEEiEEENS5_IJlNS5_IJSB_SC_EEElEEEEENSK_INS5_IJNS5_IJNS5_IJNSA_ILi8EEESC_NSA_ILi4EEEEEEiEEENS5_IJNS5_IJNSA_ILi16EEESC_SC_EEEiEEEiEEENS5_IJNS5_IJNS5_IJSH_SU_NSA_ILi1024EEEEEENSA_ILi4096EEEEEENS5_IJNS5_IJSB_NSA_ILi512EEENSA_ILi32EEEEEElEEElEEEEEEEESJ_NS5_IJlSB_lEEENS4_8TiledMMAINS4_8MMA_AtomIJNS4_4SM904GMMA6SPARSE28GMMA_64x64x32_F32BF16BF16_SSILNS1D_5MajorE0ELS1G_0ELNS1D_7ScaleInE1ELS1H_1ELNS1D_9SparseSelE0EEEEEENSK_INS5_IJSC_SB_SB_EEENS5_IJSB_NSA_ILi0EEES1M_EEEEENS5_IJNS4_10UnderscoreES1P_S1P_EEEEENS4_23SM90_TMA_LOAD_MULTICASTENS4_14ComposedLayoutINS4_7SwizzleILi2ELi4ELi3EEENS4_25smem_sparse_ptr_flag_bitsILi2ELi16EEENSK_INS5_IJNS5_IJSB_SQ_EEENS5_IJSC_S13_EEEEEENS5_IJNS5_IJS1M_SH_EEESN_EEEEEEEvNS4_8identityENS4_13SM90_TMA_LOADENS1T_INS1U_ILi3ELi4ELi3EEENS4_18smem_ptr_flag_bitsILi16EEENSK_INS5_IJSQ_SH_EEENS5_IJSH_SB_EEEEEEEvS25_EENS_8epilogue10collective6detail29Sm90TmaWarpSpecializedAdapterINS2G_15DefaultEpilogueIfNS5_IJSB_llEEES2K_NS2F_6thread17LinearCombinationIfLi1EffLNS2L_9ScaleType4KindE0ELNS_15FloatRoundStyleE2EfEENS1_15EpilogueDefaultEEEEEvvEEEEvNT_6ParamsE,"",@"SHT_CUDA_INFO"
	.sectionflags	@""
	.align	4


	//----- nvinfo : EIATTR_CUDA_API_VERSION
	.align		4
        /*0000*/ 	.byte	0x04, 0x37
        /*0002*/ 	.short	(.L_18 - .L_17)
.L_17:
        /*0004*/ 	.word	0x00000082


	//----- nvinfo : EIATTR_KPARAM_INFO
	.align		4
.L_18:
        /*0008*/ 	.byte	0x04, 0x17
        /*000a*/ 	.short	(.L_20 - .L_19)
.L_19:
        /*000c*/ 	.word	0x00000000
        /*0010*/ 	.short	0x0000
        /*0012*/ 	.short	0x0070
        /*0014*/ 	.byte	0x00, 0xf0, 0x01, 0x14


	//----- nvinfo : EIATTR_SPARSE_MMA_MASK
	.align		4
.L_20:
        /*0018*/ 	.byte	0x03, 0x50
        /*001a*/ 	.short	0x0002


	//----- nvinfo : EIATTR_MAXREG_COUNT
	.align		4
        /*001c*/ 	.byte	0x03, 0x1b
        /*001e*/ 	.short	0x00a8


	//----- nvinfo : EIATTR_NUM_BARRIERS
	.align		4
        /*0020*/ 	.byte	0x02, 0x4c
        /*0022*/ 	.byte	0x01
	.zero		1


	//----- nvinfo : EIATTR_MERCURY_ISA_VERSION
	.align		4
        /*0024*/ 	.byte	0x03, 0x5f
        /*0026*/ 	.short	0x0101


	//----- nvinfo : EIATTR_INT_WARP_WIDE_INSTR_OFFSETS
	.align		4
        /*0028*/ 	.byte	0x04, 0x31
        /*002a*/ 	.short	(.L_22 - .L_21)


	//   ....[0]....
.L_21:
        /*002c*/ 	.word	0x00000540


	//   ....[1]....
        /*0030*/ 	.word	0x00000560


	//   ....[2]....
        /*0034*/ 	.word	0x00000720


	//----- nvinfo : EIATTR_COOP_GROUP_MASK_REGIDS
	.align		4
.L_22:
        /*0038*/ 	.byte	0x04, 0x29
        /*003a*/ 	.short	(.L_24 - .L_23)


	//   ....[0]....
.L_23:
        /*003c*/ 	.word	0xffffffff


	//   ....[1]....
        /*0040*/ 	.word	0xffffffff


	//   ....[2]....
        /*0044*/ 	.word	0xffffffff


	//   ....[3]....
        /*0048*/ 	.word	0xffffffff


	//   ....[4]....
        /*004c*/ 	.word	0xffffffff


	//   ....[5]....
        /*0050*/ 	.word	0xffffffff


	//----- nvinfo : EIATTR_COOP_GROUP_INSTR_OFFSETS
	.align		4
.L_24:
        /*0054*/ 	.byte	0x04, 0x28
        /*0056*/ 	.short	(.L_26 - .L_25)


	//   ....[0]....
.L_25:
        /*0058*/ 	.word	0x00000060


	//   ....[1]....
        /*005c*/ 	.word	0x00000070


	//   ....[2]....
        /*0060*/ 	.word	0x00000160


	//   ....[3]....
        /*0064*/ 	.word	0x000003a0


	//   ....[4]....
        /*0068*/ 	.word	0x00000870


	//   ....[5]....
        /*006c*/ 	.word	0x000014f0


	//----- nvinfo : EIATTR_REG_RECONFIG
	.align		4
.L_26:
        /*0070*/ 	.byte	0x01, 0x54
	.zero		2


	//----- nvinfo : EIATTR_MBARRIER_INSTR_OFFSETS
	.align		4
        /*0074*/ 	.byte	0x04, 0x39
        /*0076*/ 	.short	(.L_28 - .L_27)


	//   ....[0]....
.L_27:
        /*0078*/ 	.word	0x00000280
        /*007c*/ 	.word	0x000000ff
        /*0080*/ 	.word	0x00000000
        /*0084*/ 	.short	0x0100
        /*0086*/ 	.byte	0x08
	.zero		1


	//   ....[1]....
        /*0088*/ 	.word	0x00000290
        /*008c*/ 	.word	0x000000ff
        /*0090*/ 	.word	0x00000040
        /*0094*/ 	.short	0x0100
        /*0096*/ 	.byte	0x08
	.zero		1


	//   ....[2]....
        /*0098*/ 	.word	0x000002a0
        /*009c*/ 	.word	0x000000ff
        /*00a0*/ 	.word	0x00000008
        /*00a4*/ 	.short	0x0100
        /*00a6*/ 	.byte	0x08
	.zero		1


	//   ....[3]....
        /*00a8*/ 	.word	0x000002b0
        /*00ac*/ 	.word	0x000000ff
        /*00b0*/ 	.word	0x00000048
        /*00b4*/ 	.short	0x0100
        /*00b6*/ 	.byte	0x08
	.zero		1


	//   ....[4]....
        /*00b8*/ 	.word	0x000002c0
        /*00bc*/ 	.word	0x000000ff
        /*00c0*/ 	.word	0x00000010
        /*00c4*/ 	.short	0x0100
        /*00c6*/ 	.byte	0x08
	.zero		1


	//   ....[5]....
        /*00c8*/ 	.word	0x000002d0
        /*00cc*/ 	.word	0x000000ff
        /*00d0*/ 	.word	0x00000050
        /*00d4*/ 	.short	0x0100
        /*00d6*/ 	.byte	0x08
	.zero		1


	//   ....[6]....
        /*00d8*/ 	.word	0x000002e0
        /*00dc*/ 	.word	0x000000ff
        /*00e0*/ 	.word	0x00000018
        /*00e4*/ 	.short	0x0100
        /*00e6*/ 	.byte	0x08
	.zero		1


	//   ....[7]....
        /*00e8*/ 	.word	0x000002f0
        /*00ec*/ 	.word	0x000000ff
        /*00f0*/ 	.word	0x00000058
        /*00f4*/ 	.short	0x0100
        /*00f6*/ 	.byte	0x08
	.zero		1


	//   ....[8]....
        /*00f8*/ 	.word	0x00000300
        /*00fc*/ 	.word	0x000000ff
        /*0100*/ 	.word	0x00000020
        /*0104*/ 	.short	0x0100
        /*0106*/ 	.byte	0x08
	.zero		1


	//   ....[9]....
        /*0108*/ 	.word	0x00000310
        /*010c*/ 	.word	0x000000ff
        /*0110*/ 	.word	0x00000060
        /*0114*/ 	.short	0x0100
        /*0116*/ 	.byte	0x08
	.zero		1


	//   ....[10]....
        /*0118*/ 	.word	0x00000320
        /*011c*/ 	.word	0x000000ff
        /*0120*/ 	.word	0x00000028
        /*0124*/ 	.short	0x0100
        /*0126*/ 	.byte	0x08
	.zero		1


	//   ....[11]....
        /*0128*/ 	.word	0x00000330
        /*012c*/ 	.word	0x000000ff
        /*0130*/ 	.word	0x00000068
        /*0134*/ 	.short	0x0100
        /*0136*/ 	.byte	0x08
	.zero		1


	//   ....[12]....
        /*0138*/ 	.word	0x00000340
        /*013c*/ 	.word	0x000000ff
        /*0140*/ 	.word	0x00000030
        /*0144*/ 	.short	0x0100
        /*0146*/ 	.byte	0x08
	.zero		1


	//   ....[13]....
        /*0148*/ 	.word	0x00000350
        /*014c*/ 	.word	0x000000ff
        /*0150*/ 	.word	0x00000070
        /*0154*/ 	.short	0x0100
        /*0156*/ 	.byte	0x08
	.zero		1


	//   ....[14]....
        /*0158*/ 	.word	0x00000360
        /*015c*/ 	.word	0x000000ff
        /*0160*/ 	.word	0x00000038
        /*0164*/ 	.short	0x0100
        /*0166*/ 	.byte	0x08
	.zero		1


	//   ....[15]....
        /*0168*/ 	.word	0x00000370
        /*016c*/ 	.word	0x000000ff
        /*0170*/ 	.word	0x00000078
        /*0174*/ 	.short	0x0100
        /*0176*/ 	.byte	0x08
	.zero		1


	//   ....[16]....
        /*0178*/ 	.word	0x000007b0
        /*017c*/ 	.word	0x000000ff
        /*0180*/ 	.word	0x00000090
        /*0184*/ 	.short	0x0100
        /*0186*/ 	.byte	0x06
	.zero		1


	//   ....[17]....
        /*0188*/ 	.word	0x00000820
        /*018c*/ 	.word	0x000000ff
        /*0190*/ 	.word	0x00000098
        /*0194*/ 	.short	0x0100
        /*0196*/ 	.byte	0x06
	.zero		1


	//   ....[18]....
        /*0198*/ 	.word	0x000018b0
        /*019c*/ 	.word	0x000000ff
        /*01a0*/ 	.word	0x00000000
        /*01a4*/ 	.short	0x010a
        /*01a6*/ 	.byte	0x08
	.zero		1


	//   ....[19]....
        /*01a8*/ 	.word	0x00001910
        /*01ac*/ 	.word	0x000000ff
        /*01b0*/ 	.word	0x00000000
        /*01b4*/ 	.short	0x010a
        /*01b6*/ 	.byte	0x08
	.zero		1


	//   ....[20]....
        /*01b8*/ 	.word	0x00001b30
        /*01bc*/ 	.word	0x0000000b
        /*01c0*/ 	.word	0x00000000
        /*01c4*/ 	.short	0x0101
        /*01c6*/ 	.byte	0x3f
	.zero		1


	//   ....[21]....
        /*01c8*/ 	.word	0x00007610
        /*01cc*/ 	.word	0x0000001a
        /*01d0*/ 	.word	0x00000040
        /*01d4*/ 	.short	0x010a
        /*01d6*/ 	.byte	0x3f
	.zero		1


	//   ....[22]....
        /*01d8*/ 	.word	0x00007a90
        /*01dc*/ 	.word	0x00000006
        /*01e0*/ 	.word	0x00000098
        /*01e4*/ 	.short	0x0101
        /*01e6*/ 	.byte	0x3f
	.zero		1


	//   ....[23]....
        /*01e8*/ 	.word	0x000081a0
        /*01ec*/ 	.word	0x00000005
        /*01f0*/ 	.word	0x00000000
        /*01f4*/ 	.short	0x010a
        /*01f6*/ 	.byte	0x3f
	.zero		1


	//   ....[24]....
        /*01f8*/ 	.word	0x00008220
        /*01fc*/ 	.word	0x00000007
        /*0200*/ 	.word	0x00000000
        /*0204*/ 	.short	0x010a
        /*0206*/ 	.byte	0x3f
	.zero		1


	//   ....[25]....
        /*0208*/ 	.word	0x000082b0
        /*020c*/ 	.word	0x00000006
        /*0210*/ 	.word	0x00000000
        /*0214*/ 	.short	0x010a
        /*0216*/ 	.byte	0x3f
	.zero		1


	//   ....[26]....
        /*0218*/ 	.word	0x00008340
        /*021c*/ 	.word	0x00000007
        /*0220*/ 	.word	0x00000000
        /*0224*/ 	.short	0x010a
        /*0226*/ 	.byte	0x3f
	.zero		1


	//   ....[27]....
        /*0228*/ 	.word	0x000083d0
        /*022c*/ 	.word	0x00000006
        /*0230*/ 	.word	0x00000000
        /*0234*/ 	.short	0x010a
        /*0236*/ 	.byte	0x3f
	.zero		1


	//   ....[28]....
        /*0238*/ 	.word	0x00008460
        /*023c*/ 	.word	0x00000007
        /*0240*/ 	.word	0x00000000
        /*0244*/ 	.short	0x010a
        /*0246*/ 	.byte	0x3f
	.zero		1


	//   ....[29]....
        /*0248*/ 	.word	0x000084f0
        /*024c*/ 	.word	0x00000006
        /*0250*/ 	.word	0x00000000
        /*0254*/ 	.short	0x010a
        /*0256*/ 	.byte	0x3f
	.zero		1


	//   ....[30]....
        /*0258*/ 	.word	0x00008580
        /*025c*/ 	.word	0x00000003
        /*0260*/ 	.word	0x00000000
        /*0264*/ 	.short	0x010a
        /*0266*/ 	.byte	0x3f
	.zero		1


	//   ....[31]....
        /*0268*/ 	.word	0x000085f0
        /*026c*/ 	.word	0x0000000d
        /*0270*/ 	.word	0x00000000
        /*0274*/ 	.short	0x010a
        /*0276*/ 	.byte	0x3f
	.zero		1


	//   ....[32]....
        /*0278*/ 	.word	0x000086c0
        /*027c*/ 	.word	0x0000001a
        /*0280*/ 	.word	0x00000040
        /*0284*/ 	.short	0x010a
        /*0286*/ 	.byte	0x3f
	.zero		1


	//   ....[33]....
        /*0288*/ 	.word	0x00008790
        /*028c*/ 	.word	0x00000005
        /*0290*/ 	.word	0x00000000
        /*0294*/ 	.short	0x010a
        /*0296*/ 	.byte	0x3f
	.zero		1


	//   ....[34]....
        /*0298*/ 	.word	0x000087e0
        /*029c*/ 	.word	0x00000007
        /*02a0*/ 	.word	0x00000000
        /*02a4*/ 	.short	0x010a
        /*02a6*/ 	.byte	0x3f
	.zero		1


	//   ....[35]....
        /*02a8*/ 	.word	0x00008830
        /*02ac*/ 	.word	0x00000006
        /*02b0*/ 	.word	0x00000000
        /*02b4*/ 	.short	0x010a
        /*02b6*/ 	.byte	0x3f
	.zero		1


	//   ....[36]....
        /*02b8*/ 	.word	0x00008880
        /*02bc*/ 	.word	0x00000007
        /*02c0*/ 	.word	0x00000000
        /*02c4*/ 	.short	0x010a
        /*02c6*/ 	.byte	0x3f
	.zero		1


	//   ....[37]....
        /*02c8*/ 	.word	0x000088d0
        /*02cc*/ 	.word	0x00000006
        /*02d0*/ 	.word	0x00000000
        /*02d4*/ 	.short	0x010a
        /*02d6*/ 	.byte	0x3f
	.zero		1


	//   ....[38]....
        /*02d8*/ 	.word	0x00008920
        /*02dc*/ 	.word	0x00000007
        /*02e0*/ 	.word	0x00000000
        /*02e4*/ 	.short	0x010a
        /*02e6*/ 	.byte	0x3f
	.zero		1


	//   ....[39]....
        /*02e8*/ 	.word	0x00008970
        /*02ec*/ 	.word	0x00000006
        /*02f0*/ 	.word	0x00000000
        /*02f4*/ 	.short	0x010a
        /*02f6*/ 	.byte	0x3f
	.zero		1


	//----- nvinfo : EIATTR_NUM_MBARRIERS
	.align		4
.L_28:
        /*02f8*/ 	.byte	0x03, 0x38
        /*02fa*/ 	.short	0x0012


	//----- nvinfo : EIATTR_EXIT_INSTR_OFFSETS
	.align		4
        /*02fc*/ 	.byte	0x04, 0x1c
        /*02fe*/ 	.short	(.L_30 - .L_29)


	//   ....[0]....
.L_29:
        /*0300*/ 	.word	0x00000a60


	//   ....[1]....
        /*0304*/ 	.word	0x00001250


	//   ....[2]....
        /*0308*/ 	.word	0x00006d60


	//   ....[3]....
        /*030c*/ 	.word	0x000072c0


	//   ....[4]....
        /*0310*/ 	.word	0x000085d0


	//----- nvinfo : EIATTR_MAX_THREADS
	.align		4
.L_30:
        /*0314*/ 	.byte	0x04, 0x05
        /*0316*/ 	.short	(.L_32 - .L_31)
.L_31:
        /*0318*/ 	.word	0x00000180
        /*031c*/ 	.word	0x00000001
        /*0320*/ 	.word	0x00000001


	//----- nvinfo : EIATTR_CRS_STACK_SIZE
	.align		4
.L_32:
        /*0324*/ 	.byte	0x04, 0x1e
        /*0326*/ 	.short	(.L_34 - .L_33)
.L_33:
        /*0328*/ 	.word	0x00000000


	//----- nvinfo : EIATTR_CBANK_PARAM_SIZE
	.align		4
.L_34:
        /*032c*/ 	.byte	0x03, 0x19
        /*032e*/ 	.short	0x0570


	//----- nvinfo : EIATTR_PARAM_CBANK
	.align		4
        /*0330*/ 	.byte	0x04, 0x0a
        /*0332*/ 	.short	(.L_36 - .L_35)
	.align		4
.L_35:
        /*0334*/ 	.word	index@(.nv.constant0._ZN7cutlass13device_kernelINS_4gemm6kernel13GemmUniversalIN4cute5tupleIJiiiiEEENS1_10collective13CollectiveMmaINS1_40MainloopSm90TmaGmmaWarpSpecializedSparseILi8ENS5_IJNS4_1CILi1EEENSA_ILi2EEESB_EEENS1_35KernelTmaWarpSpecializedCooperativeEEENS5_IJNSA_ILi256EEENSA_ILi64EEESH_EEENS_10bfloat16_tENS5_IJNS4_6LayoutINS5_IJiNS5_IJSC_iEEEiEEENS5_IJlNS5_IJSB_SC_EEElEEEEENSK_INS5_IJNS5_IJNS5_IJNSA_ILi8EEESC_NSA_ILi4EEEEEEiEEENS5_IJNS5_IJNSA_ILi16EEESC_SC_EEEiEEEiEEENS5_IJNS5_IJNS5_IJSH_SU_NSA_ILi1024EEEEEENSA_ILi4096EEEEEENS5_IJNS5_IJSB_NSA_ILi512EEENSA_ILi32EEEEEElEEElEEEEEEEESJ_NS5_IJlSB_lEEENS4_8TiledMMAINS4_8MMA_AtomIJNS4_4SM904GMMA6SPARSE28GMMA_64x64x32_F32BF16BF16_SSILNS1D_5MajorE0ELS1G_0ELNS1D_7ScaleInE1ELS1H_1ELNS1D_9SparseSelE0EEEEEENSK_INS5_IJSC_SB_SB_EEENS5_IJSB_NSA_ILi0EEES1M_EEEEENS5_IJNS4_10UnderscoreES1P_S1P_EEEEENS4_23SM90_TMA_LOAD_MULTICASTENS4_14ComposedLayoutINS4_7SwizzleILi2ELi4ELi3EEENS4_25smem_sparse_ptr_flag_bitsILi2ELi16EEENSK_INS5_IJNS5_IJSB_SQ_EEENS5_IJSC_S13_EEEEEENS5_IJNS5_IJS1M_SH_EEESN_EEEEEEEvNS4_8identityENS4_13SM90_TMA_LOADENS1T_INS1U_ILi3ELi4ELi3EEENS4_18smem_ptr_flag_bitsILi16EEENSK_INS5_IJSQ_SH_EEENS5_IJSH_SB_EEEEEEEvS25_EENS_8epilogue10collective6detail29Sm90TmaWarpSpecializedAdapterINS2G_15DefaultEpilogueIfNS5_IJSB_llEEES2K_NS2F_6thread17LinearCombinationIfLi1EffLNS2L_9ScaleType4KindE0ELNS_15FloatRoundStyleE2EfEENS1_15EpilogueDefaultEEEEEvvEEEEvNT_6ParamsE)
        /*0338*/ 	.short	0x0210
        /*033a*/ 	.short	0x0570


	//----- nvinfo : EIATTR_SW_WAR
	.align		4
.L_36:
        /*033c*/ 	.byte	0x04, 0x36
        /*033e*/ 	.short	(.L_38 - .L_37)
.L_37:
        /*0340*/ 	.word	0x00000008
.L_38:


//--------------------- .nv.callgraph             --------------------------
	.section	.nv.callgraph,"",@"SHT_CUDA_CALLGRAPH"
	.align	4
	.sectionentsize	8
	.align		4
        /*0000*/ 	.word	0x00000000
	.align		4
        /*0004*/ 	.word	0xffffffff
	.align		4
        /*0008*/ 	.word	0x00000000
	.align		4
        /*000c*/ 	.word	0xfffffffe
	.align		4
        /*0010*/ 	.word	0x00000000
	.align		4
        /*0014*/ 	.word	0xfffffffd
	.align		4
        /*0018*/ 	.word	0x00000000
	.align		4
        /*001c*/ 	.word	0xfffffffc


//--------------------- .nv.constant4             --------------------------
	.section	.nv.constant4,"a",@progbits
	.align	8
	.align		8
.nv.constant4:
        /*0000*/ 	.dword	_ZN39_INTERNAL_87141075_4_k_cu_da374fea_27844cuda3std3__45__cpo5beginE
	.align		8
        /*0008*/ 	.dword	_ZN39_INTERNAL_87141075_4_k_cu_da374fea_27844cuda3std3__45__cpo3endE
	.align		8
        /*0010*/ 	.dword	_ZN39_INTERNAL_87141075_4_k_cu_da374fea_27844cuda3std3__45__cpo6cbeginE
	.align		8
        /*0018*/ 	.dword	_ZN39_INTERNAL_87141075_4_k_cu_da374fea_27844cuda3std3__45__cpo4cendE
	.align		8
        /*0020*/ 	.dword	_ZN39_INTERNAL_87141075_4_k_cu_da374fea_27844cuda3std3__441_GLOBAL__N__87141075_4_k_cu_da374fea_27846ignoreE
	.align		8
        /*0028*/ 	.dword	_ZN39_INTERNAL_87141075_4_k_cu_da374fea_27844cuda3std3__419piecewise_constructE
	.align		8
        /*0030*/ 	.dword	_ZN39_INTERNAL_87141075_4_k_cu_da374fea_27844cuda3std3__48in_placeE
	.align		8
        /*0038*/ 	.dword	_ZN39_INTERNAL_87141075_4_k_cu_da374fea_27844cuda3std6ranges3__45__cpo4swapE
	.align		8
        /*0040*/ 	.dword	_ZN39_INTERNAL_87141075_4_k_cu_da374fea_27844cuda3std6ranges3__45__cpo9iter_moveE
	.align		8
        /*0048*/ 	.dword	_ZN39_INTERNAL_87141075_4_k_cu_da374fea_27844cute7productE
	.align		8
        /*0050*/ 	.dword	_ZN39_INTERNAL_87141075_4_k_cu_da374fea_27844cute1_E


//--------------------- .text._ZN7cutlass13device_kernelINS_4gemm6kernel13GemmUniversalIN4cute5tupleIJiiiiEEENS1_10collective13CollectiveMmaINS1_40MainloopSm90TmaGmmaWarpSpecializedSparseILi8ENS5_IJNS4_1CILi1EEENSA_ILi2EEESB_EEENS1_35KernelTmaWarpSpecializedCooperativeEEENS5_IJNSA_ILi256EEENSA_ILi64EEESH_EEENS_10bfloat16_tENS5_IJNS4_6LayoutINS5_IJiNS5_IJSC_iEEEiEEENS5_IJlNS5_IJSB_SC_EEElEEEEENSK_INS5_IJNS5_IJNS5_IJNSA_ILi8EEESC_NSA_ILi4EEEEEEiEEENS5_IJNS5_IJNSA_ILi16EEESC_SC_EEEiEEEiEEENS5_IJNS5_IJNS5_IJSH_SU_NSA_ILi1024EEEEEENSA_ILi4096EEEEEENS5_IJNS5_IJSB_NSA_ILi512EEENSA_ILi32EEEEEElEEElEEEEEEEESJ_NS5_IJlSB_lEEENS4_8TiledMMAINS4_8MMA_AtomIJNS4_4SM904GMMA6SPARSE28GMMA_64x64x32_F32BF16BF16_SSILNS1D_5MajorE0ELS1G_0ELNS1D_7ScaleInE1ELS1H_1ELNS1D_9SparseSelE0EEEEEENSK_INS5_IJSC_SB_SB_EEENS5_IJSB_NSA_ILi0EEES1M_EEEEENS5_IJNS4_10UnderscoreES1P_S1P_EEEEENS4_23SM90_TMA_LOAD_MULTICASTENS4_14ComposedLayoutINS4_7SwizzleILi2ELi4ELi3EEENS4_25smem_sparse_ptr_flag_bitsILi2ELi16EEENSK_INS5_IJNS5_IJSB_SQ_EEENS5_IJSC_S13_EEEEEENS5_IJNS5_IJS1M_SH_EEESN_EEEEEEEvNS4_8identityENS4_13SM90_TMA_LOADENS1T_INS1U_ILi3ELi4ELi3EEENS4_18smem_ptr_flag_bitsILi16EEENSK_INS5_IJSQ_SH_EEENS5_IJSH_SB_EEEEEEEvS25_EENS_8epilogue10collective6detail29Sm90TmaWarpSpecializedAdapterINS2G_15DefaultEpilogueIfNS5_IJSB_llEEES2K_NS2F_6thread17LinearCombinationIfLi1EffLNS2L_9ScaleType4KindE0ELNS_15FloatRoundStyleE2EfEENS1_15EpilogueDefaultEEEEEvvEEEEvNT_6ParamsE --------------------------
	.section	.text._ZN7cutlass13device_kernelINS_4gemm6kernel13GemmUniversalIN4cute5tupleIJiiiiEEENS1_10collective13CollectiveMmaINS1_40MainloopSm90TmaGmmaWarpSpecializedSparseILi8ENS5_IJNS4_1CILi1EEENSA_ILi2EEESB_EEENS1_35KernelTmaWarpSpecializedCooperativeEEENS5_IJNSA_ILi256EEENSA_ILi64EEESH_EEENS_10bfloat16_tENS5_IJNS4_6LayoutINS5_IJiNS5_IJSC_iEEEiEEENS5_IJlNS5_IJSB_SC_EEElEEEEENSK_INS5_IJNS5_IJNS5_IJNSA_ILi8EEESC_NSA_ILi4EEEEEEiEEENS5_IJNS5_IJNSA_ILi16EEESC_SC_EEEiEEEiEEENS5_IJNS5_IJNS5_IJSH_SU_NSA_ILi1024EEEEEENSA_ILi4096EEEEEENS5_IJNS5_IJSB_NSA_ILi512EEENSA_ILi32EEEEEElEEElEEEEEEEESJ_NS5_IJlSB_lEEENS4_8TiledMMAINS4_8MMA_AtomIJNS4_4SM904GMMA6SPARSE28GMMA_64x64x32_F32BF16BF16_SSILNS1D_5MajorE0ELS1G_0ELNS1D_7ScaleInE1ELS1H_1ELNS1D_9SparseSelE0EEEEEENSK_INS5_IJSC_SB_SB_EEENS5_IJSB_NSA_ILi0EEES1M_EEEEENS5_IJNS4_10UnderscoreES1P_S1P_EEEEENS4_23SM90_TMA_LOAD_MULTICASTENS4_14ComposedLayoutINS4_7SwizzleILi2ELi4ELi3EEENS4_25smem_sparse_ptr_flag_bitsILi2ELi16EEENSK_INS5_IJNS5_IJSB_SQ_EEENS5_IJSC_S13_EEEEEENS5_IJNS5_IJS1M_SH_EEESN_EEEEEEEvNS4_8identityENS4_13SM90_TMA_LOADENS1T_INS1U_ILi3ELi4ELi3EEENS4_18smem_ptr_flag_bitsILi16EEENSK_INS5_IJSQ_SH_EEENS5_IJSH_SB_EEEEEEEvS25_EENS_8epilogue10collective6detail29Sm90TmaWarpSpecializedAdapterINS2G_15DefaultEpilogueIfNS5_IJSB_llEEES2K_NS2F_6thread17LinearCombinationIfLi1EffLNS2L_9ScaleType4KindE0ELNS_15FloatRoundStyleE2EfEENS1_15EpilogueDefaultEEEEEvvEEEEvNT_6ParamsE,"ax",@progbits
	.align	128
.text._ZN7cutlass13device_kernelINS_4gemm6kernel13GemmUniversalIN4cute5tupleIJiiiiEEENS1_10collective13CollectiveMmaINS1_40MainloopSm90TmaGmmaWarpSpecializedSparseILi8ENS5_IJNS4_1CILi1EEENSA_ILi2EEESB_EEENS1_35KernelTmaWarpSpecializedCooperativeEEENS5_IJNSA_ILi256EEENSA_ILi64EEESH_EEENS_10bfloat16_tENS5_IJNS4_6LayoutINS5_IJiNS5_IJSC_iEEEiEEENS5_IJlNS5_IJSB_SC_EEElEEEEENSK_INS5_IJNS5_IJNS5_IJNSA_ILi8EEESC_NSA_ILi4EEEEEEiEEENS5_IJNS5_IJNSA_ILi16EEESC_SC_EEEiEEEiEEENS5_IJNS5_IJNS5_IJSH_SU_NSA_ILi1024EEEEEENSA_ILi4096EEEEEENS5_IJNS5_IJSB_NSA_ILi512EEENSA_ILi32EEEEEElEEElEEEEEEEESJ_NS5_IJlSB_lEEENS4_8TiledMMAINS4_8MMA_AtomIJNS4_4SM904GMMA6SPARSE28GMMA_64x64x32_F32BF16BF16_SSILNS1D_5MajorE0ELS1G_0ELNS1D_7ScaleInE1ELS1H_1ELNS1D_9SparseSelE0EEEEEENSK_INS5_IJSC_SB_SB_EEENS5_IJSB_NSA_ILi0EEES1M_EEEEENS5_IJNS4_10UnderscoreES1P_S1P_EEEEENS4_23SM90_TMA_LOAD_MULTICASTENS4_14ComposedLayoutINS4_7SwizzleILi2ELi4ELi3EEENS4_25smem_sparse_ptr_flag_bitsILi2ELi16EEENSK_INS5_IJNS5_IJSB_SQ_EEENS5_IJSC_S13_EEEEEENS5_IJNS5_IJS1M_SH_EEESN_EEEEEEEvNS4_8identityENS4_13SM90_TMA_LOADENS1T_INS1U_ILi3ELi4ELi3EEENS4_18smem_ptr_flag_bitsILi16EEENSK_INS5_IJSQ_SH_EEENS5_IJSH_SB_EEEEEEEvS25_EENS_8epilogue10collective6detail29Sm90TmaWarpSpecializedAdapterINS2G_15DefaultEpilogueIfNS5_IJSB_llEEES2K_NS2F_6thread17LinearCombinationIfLi1EffLNS2L_9ScaleType4KindE0ELNS_15FloatRoundStyleE2EfEENS1_15EpilogueDefaultEEEEEvvEEEEvNT_6ParamsE:
        .type           _ZN7cutlass13device_kernelINS_4gemm6kernel13GemmUniversalIN4cute5tupleIJiiiiEEENS1_10collective13CollectiveMmaINS1_40MainloopSm90TmaGmmaWarpSpecializedSparseILi8ENS5_IJNS4_1CILi1EEENSA_ILi2EEESB_EEENS1_35KernelTmaWarpSpecializedCooperativeEEENS5_IJNSA_ILi256EEENSA_ILi64EEESH_EEENS_10bfloat16_tENS5_IJNS4_6LayoutINS5_IJiNS5_IJSC_iEEEiEEENS5_IJlNS5_IJSB_SC_EEElEEEEENSK_INS5_IJNS5_IJNS5_IJNSA_ILi8EEESC_NSA_ILi4EEEEEEiEEENS5_IJNS5_IJNSA_ILi16EEESC_SC_EEEiEEEiEEENS5_IJNS5_IJNS5_IJSH_SU_NSA_ILi1024EEEEEENSA_ILi4096EEEEEENS5_IJNS5_IJSB_NSA_ILi512EEENSA_ILi32EEEEEElEEElEEEEEEEESJ_NS5_IJlSB_lEEENS4_8TiledMMAINS4_8MMA_AtomIJNS4_4SM904GMMA6SPARSE28GMMA_64x64x32_F32BF16BF16_SSILNS1D_5MajorE0ELS1G_0ELNS1D_7ScaleInE1ELS1H_1ELNS1D_9SparseSelE0EEEEEENSK_INS5_IJSC_SB_SB_EEENS5_IJSB_NSA_ILi0EEES1M_EEEEENS5_IJNS4_10UnderscoreES1P_S1P_EEEEENS4_23SM90_TMA_LOAD_MULTICASTENS4_14ComposedLayoutINS4_7SwizzleILi2ELi4ELi3EEENS4_25smem_sparse_ptr_flag_bitsILi2ELi16EEENSK_INS5_IJNS5_IJSB_SQ_EEENS5_IJSC_S13_EEEEEENS5_IJNS5_IJS1M_SH_EEESN_EEEEEEEvNS4_8identityENS4_13SM90_TMA_LOADENS1T_INS1U_ILi3ELi4ELi3EEENS4_18smem_ptr_flag_bitsILi16EEENSK_INS5_IJSQ_SH_EEENS5_IJSH_SB_EEEEEEEvS25_EENS_8epilogue10collective6detail29Sm90TmaWarpSpecializedAdapterINS2G_15DefaultEpilogueIfNS5_IJSB_llEEES2K_NS2F_6thread17LinearCombinationIfLi1EffLNS2L_9ScaleType4KindE0ELNS_15FloatRoundStyleE2EfEENS1_15EpilogueDefaultEEEEEvvEEEEvNT_6ParamsE,@function
        .size           _ZN7cutlass13device_kernelINS_4gemm6kernel13GemmUniversalIN4cute5tupleIJiiiiEEENS1_10collective13CollectiveMmaINS1_40MainloopSm90TmaGmmaWarpSpecializedSparseILi8ENS5_IJNS4_1CILi1EEENSA_ILi2EEESB_EEENS1_35KernelTmaWarpSpecializedCooperativeEEENS5_IJNSA_ILi256EEENSA_ILi64EEESH_EEENS_10bfloat16_tENS5_IJNS4_6LayoutINS5_IJiNS5_IJSC_iEEEiEEENS5_IJlNS5_IJSB_SC_EEElEEEEENSK_INS5_IJNS5_IJNS5_IJNSA_ILi8EEESC_NSA_ILi4EEEEEEiEEENS5_IJNS5_IJNSA_ILi16EEESC_SC_EEEiEEEiEEENS5_IJNS5_IJNS5_IJSH_SU_NSA_ILi1024EEEEEENSA_ILi4096EEEEEENS5_IJNS5_IJSB_NSA_ILi512EEENSA_ILi32EEEEEElEEElEEEEEEEESJ_NS5_IJlSB_lEEENS4_8TiledMMAINS4_8MMA_AtomIJNS4_4SM904GMMA6SPARSE28GMMA_64x64x32_F32BF16BF16_SSILNS1D_5MajorE0ELS1G_0ELNS1D_7ScaleInE1ELS1H_1ELNS1D_9SparseSelE0EEEEEENSK_INS5_IJSC_SB_SB_EEENS5_IJSB_NSA_ILi0EEES1M_EEEEENS5_IJNS4_10UnderscoreES1P_S1P_EEEEENS4_23SM90_TMA_LOAD_MULTICASTENS4_14ComposedLayoutINS4_7SwizzleILi2ELi4ELi3EEENS4_25smem_sparse_ptr_flag_bitsILi2ELi16EEENSK_INS5_IJNS5_IJSB_SQ_EEENS5_IJSC_S13_EEEEEENS5_IJNS5_IJS1M_SH_EEESN_EEEEEEEvNS4_8identityENS4_13SM90_TMA_LOADENS1T_INS1U_ILi3ELi4ELi3EEENS4_18smem_ptr_flag_bitsILi16EEENSK_INS5_IJSQ_SH_EEENS5_IJSH_SB_EEEEEEEvS25_EENS_8epilogue10collective6detail29Sm90TmaWarpSpecializedAdapterINS2G_15DefaultEpilogueIfNS5_IJSB_llEEES2K_NS2F_6thread17LinearCombinationIfLi1EffLNS2L_9ScaleType4KindE0ELNS_15FloatRoundStyleE2EfEENS1_15EpilogueDefaultEEEEEvvEEEEvNT_6ParamsE,(.L_x_197 - _ZN7cutlass13device_kernelINS_4gemm6kernel13GemmUniversalIN4cute5tupleIJiiiiEEENS1_10collective13CollectiveMmaINS1_40MainloopSm90TmaGmmaWarpSpecializedSparseILi8ENS5_IJNS4_1CILi1EEENSA_ILi2EEESB_EEENS1_35KernelTmaWarpSpecializedCooperativeEEENS5_IJNSA_ILi256EEENSA_ILi64EEESH_EEENS_10bfloat16_tENS5_IJNS4_6LayoutINS5_IJiNS5_IJSC_iEEEiEEENS5_IJlNS5_IJSB_SC_EEElEEEEENSK_INS5_IJNS5_IJNS5_IJNSA_ILi8EEESC_NSA_ILi4EEEEEEiEEENS5_IJNS5_IJNSA_ILi16EEESC_SC_EEEiEEEiEEENS5_IJNS5_IJNS5_IJSH_SU_NSA_ILi1024EEEEEENSA_ILi4096EEEEEENS5_IJNS5_IJSB_NSA_ILi512EEENSA_ILi32EEEEEElEEElEEEEEEEESJ_NS5_IJlSB_lEEENS4_8TiledMMAINS4_8MMA_AtomIJNS4_4SM904GMMA6SPARSE28GMMA_64x64x32_F32BF16BF16_SSILNS1D_5MajorE0ELS1G_0ELNS1D_7ScaleInE1ELS1H_1ELNS1D_9SparseSelE0EEEEEENSK_INS5_IJSC_SB_SB_EEENS5_IJSB_NSA_ILi0EEES1M_EEEEENS5_IJNS4_10UnderscoreES1P_S1P_EEEEENS4_23SM90_TMA_LOAD_MULTICASTENS4_14ComposedLayoutINS4_7SwizzleILi2ELi4ELi3EEENS4_25smem_sparse_ptr_flag_bitsILi2ELi16EEENSK_INS5_IJNS5_IJSB_SQ_EEENS5_IJSC_S13_EEEEEENS5_IJNS5_IJS1M_SH_EEESN_EEEEEEEvNS4_8identityENS4_13SM90_TMA_LOADENS1T_INS1U_ILi3ELi4ELi3EEENS4_18smem_ptr_flag_bitsILi16EEENSK_INS5_IJSQ_SH_EEENS5_IJSH_SB_EEEEEEEvS25_EENS_8epilogue10collective6detail29Sm90TmaWarpSpecializedAdapterINS2G_15DefaultEpilogueIfNS5_IJSB_llEEES2K_NS2F_6thread17LinearCombinationIfLi1EffLNS2L_9ScaleType4KindE0ELNS_15FloatRoundStyleE2EfEENS1_15EpilogueDefaultEEEEEvvEEEEvNT_6ParamsE)
        .other          _ZN7cutlass13device_kernelINS_4gemm6kernel13GemmUniversalIN4cute5tupleIJiiiiEEENS1_10collective13CollectiveMmaINS1_40MainloopSm90TmaGmmaWarpSpecializedSparseILi8ENS5_IJNS4_1CILi1EEENSA_ILi2EEESB_EEENS1_35KernelTmaWarpSpecializedCooperativeEEENS5_IJNSA_ILi256EEENSA_ILi64EEESH_EEENS_10bfloat16_tENS5_IJNS4_6LayoutINS5_IJiNS5_IJSC_iEEEiEEENS5_IJlNS5_IJSB_SC_EEElEEEEENSK_INS5_IJNS5_IJNS5_IJNSA_ILi8EEESC_NSA_ILi4EEEEEEiEEENS5_IJNS5_IJNSA_ILi16EEESC_SC_EEEiEEEiEEENS5_IJNS5_IJNS5_IJSH_SU_NSA_ILi1024EEEEEENSA_ILi4096EEEEEENS5_IJNS5_IJSB_NSA_ILi512EEENSA_ILi32EEEEEElEEElEEEEEEEESJ_NS5_IJlSB_lEEENS4_8TiledMMAINS4_8MMA_AtomIJNS4_4SM904GMMA6SPARSE28GMMA_64x64x32_F32BF16BF16_SSILNS1D_5MajorE0ELS1G_0ELNS1D_7ScaleInE1ELS1H_1ELNS1D_9SparseSelE0EEEEEENSK_INS5_IJSC_SB_SB_EEENS5_IJSB_NSA_ILi0EEES1M_EEEEENS5_IJNS4_10UnderscoreES1P_S1P_EEEEENS4_23SM90_TMA_LOAD_MULTICASTENS4_14ComposedLayoutINS4_7SwizzleILi2ELi4ELi3EEENS4_25smem_sparse_ptr_flag_bitsILi2ELi16EEENSK_INS5_IJNS5_IJSB_SQ_EEENS5_IJSC_S13_EEEEEENS5_IJNS5_IJS1M_SH_EEESN_EEEEEEEvNS4_8identityENS4_13SM90_TMA_LOADENS1T_INS1U_ILi3ELi4ELi3EEENS4_18smem_ptr_flag_bitsILi16EEENSK_INS5_IJSQ_SH_EEENS5_IJSH_SB_EEEEEEEvS25_EENS_8epilogue10collective6detail29Sm90TmaWarpSpecializedAdapterINS2G_15DefaultEpilogueIfNS5_IJSB_llEEES2K_NS2F_6thread17LinearCombinationIfLi1EffLNS2L_9ScaleType4KindE0ELNS_15FloatRoundStyleE2EfEENS1_15EpilogueDefaultEEEEEvvEEEEvNT_6ParamsE,@"STO_CUDA_ENTRY STV_DEFAULT"
_ZN7cutlass13device_kernelINS_4gemm6kernel13GemmUniversalIN4cute5tupleIJiiiiEEENS1_10collective13CollectiveMmaINS1_40MainloopSm90TmaGmmaWarpSpecializedSparseILi8ENS5_IJNS4_1CILi1EEENSA_ILi2EEESB_EEENS1_35KernelTmaWarpSpecializedCooperativeEEENS5_IJNSA_ILi256EEENSA_ILi64EEESH_EEENS_10bfloat16_tENS5_IJNS4_6LayoutINS5_IJiNS5_IJSC_iEEEiEEENS5_IJlNS5_IJSB_SC_EEElEEEEENSK_INS5_IJNS5_IJNS5_IJNSA_ILi8EEESC_NSA_ILi4EEEEEEiEEENS5_IJNS5_IJNSA_ILi16EEESC_SC_EEEiEEEiEEENS5_IJNS5_IJNS5_IJSH_SU_NSA_ILi1024EEEEEENSA_ILi4096EEEEEENS5_IJNS5_IJSB_NSA_ILi512EEENSA_ILi32EEEEEElEEElEEEEEEEESJ_NS5_IJlSB_lEEENS4_8TiledMMAINS4_8MMA_AtomIJNS4_4SM904GMMA6SPARSE28GMMA_64x64x32_F32BF16BF16_SSILNS1D_5MajorE0ELS1G_0ELNS1D_7ScaleInE1ELS1H_1ELNS1D_9SparseSelE0EEEEEENSK_INS5_IJSC_SB_SB_EEENS5_IJSB_NSA_ILi0EEES1M_EEEEENS5_IJNS4_10UnderscoreES1P_S1P_EEEEENS4_23SM90_TMA_LOAD_MULTICASTENS4_14ComposedLayoutINS4_7SwizzleILi2ELi4ELi3EEENS4_25smem_sparse_ptr_flag_bitsILi2ELi16EEENSK_INS5_IJNS5_IJSB_SQ_EEENS5_IJSC_S13_EEEEEENS5_IJNS5_IJS1M_SH_EEESN_EEEEEEEvNS4_8identityENS4_13SM90_TMA_LOADENS1T_INS1U_ILi3ELi4ELi3EEENS4_18smem_ptr_flag_bitsILi16EEENSK_INS5_IJSQ_SH_EEENS5_IJSH_SB_EEEEEEEvS25_EENS_8epilogue10collective6detail29Sm90TmaWarpSpecializedAdapterINS2G_15DefaultEpilogueIfNS5_IJSB_llEEES2K_NS2F_6thread17LinearCombinationIfLi1EffLNS2L_9ScaleType4KindE0ELNS_15FloatRoundStyleE2EfEENS1_15EpilogueDefaultEEEEEvvEEEEvNT_6ParamsE:
[----:B------:R-:W-:Y:S01]  /*0000*/  LDC R1, c[0x0][0x28] ;  /* 0x00000a00ff017b82 */ /* 0x000fe20000000800 */
[----:B------:R-:W0:Y:S01]  /*0010*/  S2R R110, SR_TID.X ;  /* 0x00000000006e7919 */ /* 0x000e220000002100 */
[----:B------:R-:W-:Y:S01]  /*0020*/  ELECT P0, URZ, PT ;  /* 0x00000000003f782f */ /* 0x000fe20003800000 */
[----:B------:R-:W-:Y:S01]  /*0030*/  BSSY B0, `(.L_x_0) ;  /* 0x0000012000007945 */ /* 0x000fe20003800000 */
[--C-:B0-----:R-:W-:Y:S02]  /*0040*/  SHF.R.U32.HI R0, RZ, 0x5, R110.reuse ;  /* 0x00000005ff007819 */ /* 0x101fe4000001166e */
[----:B------:R-:W-:-:S03]  /*0050*/  SHF.R.U32.HI R11, RZ, 0x7, R110 ;  /* 0x00000007ff0b7819 */ /* 0x000fc6000001166e */
[----:B------:R-:W0:Y:S04]  /*0060*/  SHFL.IDX PT, R5, R0, RZ, 0x1f ;  /* 0x00001fff00057589 */ /* 0x000e2800000e0000 */
[----:B------:R1:W2:Y:S01]  /*0070*/  SHFL.IDX PT, R2, R11, RZ, 0x1f ;  /* 0x00001fff0b027589 */ /* 0x0002a200000e0000 */
[----:B0-----:R-:W-:-:S13]  /*0080*/  ISETP.NE.OR P0, PT, R5, RZ, !P0 ;  /* 0x000000ff0500720c */ /* 0x001fda0004705670 */
[----:B-12---:R-:W-:Y:S05]  /*0090*/  @P0 BRA `(.L_x_1) ;  /* 0x00000000002c0947 */ /* 0x006fea0003800000 */
[----:B------:R-:W-:Y:S02]  /*00a0*/  ULDC.64 UR4, c[0x0][0x198] ;  /* 0x0000660000047ab9 */ /* 0x000fe40000000a00 */
[----:B------:R-:W-:Y:S02]  /*00b0*/  UIADD3 UR6, UP0, UR4, 0xf0, URZ ;  /* 0x000000f004067890 */ /* 0x000fe4000ff1e03f */
[----:B------:R-:W-:Y:S02]  /*00c0*/  UIADD3 UR8, UP1, UR4, 0x1f0, URZ ;  /* 0x000001f004087890 */ /* 0x000fe4000ff3e03f */
[----:B------:R-:W-:Y:S02]  /*00d0*/  UIADD3 UR4, UP2, UR4, 0x2f0, URZ ;  /* 0x000002f004047890 */ /* 0x000fe4000ff5e03f */
[----:B------:R-:W-:Y:S02]  /*00e0*/  UIADD3.X UR7, URZ, UR5, URZ, UP0, !UPT ;  /* 0x000000053f077290 */ /* 0x000fe400087fe43f */
[----:B------:R-:W-:-:S02]  /*00f0*/  UIADD3.X UR9, URZ, UR5, URZ, UP1, !UPT ;  /* 0x000000053f097290 */ /* 0x000fc40008ffe43f */
[----:B------:R-:W-:-:S05]  /*0100*/  UIADD3.X UR5, URZ, UR5, URZ, UP2, !UPT ;  /* 0x000000053f057290 */ /* 0x000fca00097fe43f */
[----:B------:R0:W-:Y:S02]  /*0110*/  UTMACCTL.PF [UR6] ;  /* 0x00000000060079b9 */ /* 0x0001e40008040000 */
[----:B------:R0:W-:Y:S02]  /*0120*/  UTMACCTL.PF [UR8] ;  /* 0x00000000080079b9 */ /* 0x0001e40008040000 */
[----:B------:R0:W-:Y:S02]  /*0130*/  UTMACCTL.PF [UR4] ;  /* 0x00000000040079b9 */ /* 0x0001e40008040000 */
[----:B0-----:R-:W-:Y:S01]  /*0140*/  NOP ;  /* 0x0000000000007918 */ /* 0x001fe20000000000 */
.L_x_1:
[----:B------:R-:W-:Y:S05]  /*0150*/  BSYNC B0 ;  /* 0x0000000000007941 */ /* 0x000fea0003800000 */
.L_x_0:
[----:B------:R-:W0:Y:S02]  /*0160*/  SHFL.IDX PT, R3, R0, RZ, 0x1f ;  /* 0x00001fff00037589 */ /* 0x000e2400000e0000 */
[----:B0-----:R-:W-:-:S13]  /*0170*/  ISETP.NE.AND P0, PT, R3, RZ, PT ;  /* 0x000000ff0300720c */ /* 0x001fda0003f05270 */
[----:B------:R-:W-:Y:S05]  /*0180*/  @P0 BRA `(.L_x_2) ;  /* 0x0000000000840947 */ /* 0x000fea0003800000 */
[----:B------:R-:W-:Y:S01]  /*0190*/  ELECT P0, URZ, PT ;  /* 0x00000000003f782f */ /* 0x000fe20003800000 */
[----:B------:R-:W-:-:S12]  /*01a0*/  BSSY B0, `(.L_x_2) ;  /* 0x000001f000007945 */ /* 0x000fd80003800000 */
[----:B------:R-:W-:Y:S05]  /*01b0*/  @!P0 BRA `(.L_x_3) ;  /* 0x0000000000748947 */ /* 0x000fea0003800000 */
[----:B------:R-:W0:Y:S01]  /*01c0*/  S2UR UR8, SR_CgaCtaId ;  /* 0x00000000000879c3 */ /* 0x000e220000008800 */
[----:B------:R-:W-:Y:S01]  /*01d0*/  UMOV UR4, 0x400 ;  /* 0x0000040000047882 */ /* 0x000fe20000000000 */
[----:B------:R-:W-:Y:S01]  /*01e0*/  UMOV UR5, 0x1 ;  /* 0x0000000100057882 */ /* 0x000fe20000000000 */
[----:B------:R-:W-:Y:S02]  /*01f0*/  UMOV UR6, 0x4 ;  /* 0x0000000400067882 */ /* 0x000fe40000000000 */
[----:B------:R-:W-:-:S04]  /*0200*/  UIADD3 UR6, -UR6, 0x100000, URZ ;  /* 0x0010000006067890 */ /* 0x000fc8000fffe13f */
[----:B------:R-:W-:Y:S02]  /*0210*/  USHF.L.U32 UR7, UR6, 0xb, URZ ;  /* 0x0000000b06077899 */ /* 0x000fe4000800063f */
[----:B------:R-:W-:Y:S02]  /*0220*/  USHF.L.U32 UR6, UR6, 0x1, URZ ;  /* 0x0000000106067899 */ /* 0x000fe4000800063f */
[----:B0-----:R-:W-:Y:S02]  /*0230*/  ULEA UR8, UR8, UR4, 0x18 ;  /* 0x0000000408087291 */ /* 0x001fe4000f8ec03f */
[----:B------:R-:W-:-:S04]  /*0240*/  UIADD3 UR4, -UR5, 0x100000, URZ ;  /* 0x0010000005047890 */ /* 0x000fc8000fffe13f */
[----:B------:R-:W-:Y:S02]  /*0250*/  USHF.L.U32 UR5, UR4, 0xb, URZ ;  /* 0x0000000b04057899 */ /* 0x000fe4000800063f */
[----:B------:R-:W-:Y:S01]  /*0260*/  USHF.L.U32 UR4, UR4, 0x1, URZ ;  /* 0x0000000104047899 */ /* 0x000fe2000800063f */
[----:B------:R-:W0:Y:S11]  /*0270*/  FENCE.VIEW.ASYNC.S ;  /* 0x00000000000073c6 */ /* 0x000e360000000000 */
[----:B0-----:R0:W1:Y:S01]  /*0280*/  SYNCS.EXCH.64 URZ, [UR8], UR4 ;  /* 0x00000004083f75b2 */ /* 0x0010620008000100 */
[----:B------:R0:W2:Y:S01]  /*0290*/  SYNCS.EXCH.64 URZ, [UR8+0x40], UR6 ;  /* 0x00004006083f75b2 */ /* 0x0000a20008000100 */
[----:B------:R0:W3:Y:S01]  /*02a0*/  SYNCS.EXCH.64 URZ, [UR8+0x8], UR4 ;  /* 0x00000804083f75b2 */ /* 0x0000e20008000100 */
[----:B------:R0:W4:Y:S01]  /*02b0*/  SYNCS.EXCH.64 URZ, [UR8+0x48], UR6 ;  /* 0x00004806083f75b2 */ /* 0x0001220008000100 */
[----:B------:R0:W0:Y:S01]  /*02c0*/  SYNCS.EXCH.64 URZ, [UR8+0x10], UR4 ;  /* 0x00001004083f75b2 */ /* 0x0000220008000100 */
        /* <DEDUP_REMOVED lines=11> */
[----:B------:R-:W-:Y:S01]  /*0380*/  NOP ;  /* 0x0000000000007918 */ /* 0x000fe20000000000 */
.L_x_3:
[----:B0-----:R-:W-:Y:S05]  /*0390*/  BSYNC B0 ;  /* 0x0000000000007941 */ /* 0x001fea0003800000 */
.L_x_2:
[----:B------:R-:W0:Y:S01]  /*03a0*/  SHFL.IDX PT, R0, R0, RZ, 0x1f ;  /* 0x00001fff00007589 */ /* 0x000e2200000e0000 */
[----:B------:R-:W-:Y:S01]  /*03b0*/  SHF.R.S32.HI R7, RZ, 0x1f, R110 ;  /* 0x0000001fff077819 */ /* 0x000fe2000001146e */
[----:B------:R-:W5:Y:S01]  /*03c0*/  S2UR UR8, SR_CTAID.X ;  /* 0x00000000000879c3 */ /* 0x000f620000002500 */
[----:B------:R-:W-:Y:S01]  /*03d0*/  ELECT P0, URZ, PT ;  /* 0x00000000003f782f */ /* 0x000fe20003800000 */
[----:B------:R-:W1:Y:S01]  /*03e0*/  S2R R8, SR_CTAID.Y ;  /* 0x0000000000087919 */ /* 0x000e620000002600 */
[----:B------:R-:W-:Y:S01]  /*03f0*/  LEA.HI R7, R7, R110, RZ, 0x7 ;  /* 0x0000006e07077211 */ /* 0x000fe200078f38ff */
[----:B------:R-:W-:Y:S01]  /*0400*/  ULDC UR4, c[0x0][0x154] ;  /* 0x0000550000047ab9 */ /* 0x000fe20000000800 */
[----:B------:R-:W-:Y:S01]  /*0410*/  VIADD R18, R2, 0xffffffff ;  /* 0xffffffff02127836 */ /* 0x000fe20000000000 */
[----:B------:R-:W-:Y:S01]  /*0420*/  NOP ;  /* 0x0000000000007918 */ /* 0x000fe20000000000 */
[----:B------:R-:W-:Y:S01]  /*0430*/  LOP3.LUT R7, R7, 0xffffff80, RZ, 0xc0, !PT ;  /* 0xffffff8007077812 */ /* 0x000fe200078ec0ff */
[----:B------:R-:W2:Y:S01]  /*0440*/  LDC R15, c[0x0][0x140] ;  /* 0x00005000ff0f7b82 */ /* 0x000ea20000000800 */
[----:B------:R-:W-:Y:S01]  /*0450*/  NOP ;  /* 0x0000000000007918 */ /* 0x000fe20000000000 */
[----:B------:R-:W-:-:S02]  /*0460*/  ISETP.GE.U32.AND P5, PT, R18, 0x2, PT ;  /* 0x000000021200780c */ /* 0x000fc40003fa6070 */
[C---:B------:R-:W-:Y:S01]  /*0470*/  IMAD.IADD R7, R110.reuse, 0x1, -R7 ;  /* 0x000000016e077824 */ /* 0x040fe200078e0a07 */
[----:B------:R-:W-:-:S03]  /*0480*/  LOP3.LUT R112, R110, 0xff, RZ, 0xc0, !PT ;  /* 0x000000ff6e707812 */ /* 0x000fc600078ec0ff */
[----:B------:R-:W3:Y:S01]  /*0490*/  LDC R12, c[0x0][0x144] ;  /* 0x00005100ff0c7b82 */ /* 0x000ee20000000800 */
[----:B------:R-:W-:Y:S02]  /*04a0*/  SHF.R.S32.HI R4, RZ, 0x1f, R7 ;  /* 0x0000001fff047819 */ /* 0x000fe40000011407 */
[----:B------:R-:W-:Y:S02]  /*04b0*/  LOP3.LUT P2, RZ, R7, 0x7, RZ, 0xc0, !PT ;  /* 0x0000000707ff7812 */ /* 0x000fe4000784c0ff */
[----:B------:R-:W-:Y:S02]  /*04c0*/  LEA.HI R4, R4, R7, RZ, 0x3 ;  /* 0x0000000704047211 */ /* 0x000fe400078f18ff */
[----:B0-----:R-:W-:Y:S02]  /*04d0*/  ISETP.NE.OR P0, PT, R0, RZ, !P0 ;  /* 0x000000ff0000720c */ /* 0x001fe40004705670 */
[--C-:B------:R-:W-:Y:S02]  /*04e0*/  SHF.R.S32.HI R0, RZ, 0x3, R4.reuse ;  /* 0x00000003ff007819 */ /* 0x100fe40000011404 */
[----:B------:R-:W-:-:S02]  /*04f0*/  SHF.R.S32.HI R13, RZ, 0x1f, R4 ;  /* 0x0000001fff0d7819 */ /* 0x000fc40000011404 */
[----:B------:R-:W-:Y:S02]  /*0500*/  SHF.R.S32.HI R4, RZ, 0x1f, R3 ;  /* 0x0000001fff047819 */ /* 0x000fe40000011403 */
[----:B------:R-:W-:Y:S02]  /*0510*/  LEA.HI R13, R13, R0, RZ, 0x2 ;  /* 0x000000000d0d7211 */ /* 0x000fe400078f10ff */
[----:B------:R-:W-:Y:S02]  /*0520*/  LEA.HI R4, R4, R3, RZ, 0x2 ;  /* 0x0000000304047211 */ /* 0x000fe400078f10ff */
[----:B-1----:R-:W-:Y:S01]  /*0530*/  I2FP.F32.U32 R10, R8 ;  /* 0x00000008000a7245 */ /* 0x002fe20000201000 */
[----:B------:R-:W-:Y:S01]  /*0540*/  VOTEU.ALL UP0, P0 ;  /* 0x00000000003f7886 */ /* 0x000fe20000000000 */
[----:B------:R-:W-:Y:S01]  /*0550*/  LOP3.LUT R6, R4, 0x3ffffffc, RZ, 0xc0, !PT ;  /* 0x3ffffffc04067812 */ /* 0x000fe200078ec0ff */
[----:B------:R-:W-:Y:S01]  /*0560*/  VOTEU.ALL UP1, P0 ;  /* 0x00000000003f7886 */ /* 0x000fe20000020000 */
[----:B------:R-:W-:Y:S01]  /*0570*/  LOP3.LUT R13, R13, 0xfffffffc, RZ, 0xc0, !PT ;  /* 0xfffffffc0d0d7812 */ /* 0x000fe200078ec0ff */
[----:B------:R-:W-:Y:S01]  /*0580*/  FMUL R14, R10, UR4 ;  /* 0x000000040a0e7c20 */ /* 0x000fe20008400000 */
[----:B------:R-:W0:Y:S01]  /*0590*/  @!UP0 S2UR UR7, SR_CgaCtaId ;  /* 0x00000000000789c3 */ /* 0x000e220000008800 */
[----:B------:R-:W-:Y:S01]  /*05a0*/  IMAD.IADD R3, R3, 0x1, -R6 ;  /* 0x0000000103037824 */ /* 0x000fe200078e0a06 */
[----:B-----5:R-:W-:Y:S01]  /*05b0*/  I2FP.F32.U32 R6, UR8 ;  /* 0x0000000800067c45 */ /* 0x020fe20008201000 */
[----:B------:R-:W-:Y:S01]  /*05c0*/  IMAD.IADD R4, R0, 0x1, -R13 ;  /* 0x0000000100047824 */ /* 0x000fe200078e0a0d */
[----:B------:R-:W-:Y:S01]  /*05d0*/  ULDC UR4, c[0x0][0x150] ;  /* 0x0000540000047ab9 */ /* 0x000fe20000000800 */
[----:B------:R-:W-:Y:S01]  /*05e0*/  SHF.R.S32.HI R0, RZ, 0x1f, R5 ;  /* 0x0000001fff007819 */ /* 0x000fe20000011405 */
[----:B------:R-:W1:Y:S01]  /*05f0*/  F2I.U32.TRUNC.NTZ R14, R14 ;  /* 0x0000000e000e7305 */ /* 0x000e62000020f000 */
[----:B------:R-:W-:Y:S01]  /*0600*/  FMUL R10, R6, UR4 ;  /* 0x00000004060a7c20 */ /* 0x000fe20008400000 */
[----:B------:R-:W5:Y:S01]  /*0610*/  LDC R13, c[0x0][0x148] ;  /* 0x00005200ff0d7b82 */ /* 0x000f620000000800 */
[----:B------:R-:W-:Y:S01]  /*0620*/  LEA.HI R0, R0, R5, RZ, 0x2 ;  /* 0x0000000500007211 */ /* 0x000fe200078f10ff */
[----:B------:R-:W-:Y:S01]  /*0630*/  IMAD R3, R3, 0x4, R4 ;  /* 0x0000000403037824 */ /* 0x000fe200078e0204 */
[----:B------:R-:W-:Y:S01]  /*0640*/  UMOV UR4, 0x20 ;  /* 0x0000002000047882 */ /* 0x000fe20000000000 */
[----:B------:R-:W-:Y:S01]  /*0650*/  @!UP0 UMOV UR6, 0x400 ;  /* 0x0000040000068882 */ /* 0x000fe20000000000 */
[----:B------:R-:W-:Y:S01]  /*0660*/  LOP3.LUT R0, R0, 0xfffffffc, RZ, 0xc0, !PT ;  /* 0xfffffffc00007812 */ /* 0x000fe200078ec0ff */
[----:B------:R-:W4:Y:S01]  /*0670*/  F2I.U32.TRUNC.NTZ R10, R10 ;  /* 0x0000000a000a7305 */ /* 0x000f22000020f000 */
[----:B------:R-:W-:Y:S01]  /*0680*/  IMAD.SHL.U32 R6, R3, 0x4, RZ ;  /* 0x0000000403067824 */ /* 0x000fe200078e00ff */
[----:B------:R-:W-:-:S04]  /*0690*/  @!UP0 UIADD3 UR4, -UR4, 0x100000, URZ ;  /* 0x0010000004048890 */ /* 0x000fc8000fffe13f */
[----:B------:R-:W-:Y:S02]  /*06a0*/  @!UP0 USHF.L.U32 UR5, UR4, 0xb, URZ ;  /* 0x0000000b04058899 */ /* 0x000fe4000800063f */
[----:B------:R-:W-:Y:S01]  /*06b0*/  @!UP0 USHF.L.U32 UR4, UR4, 0x1, URZ ;  /* 0x0000000104048899 */ /* 0x000fe2000800063f */
[----:B--2---:R-:W-:Y:S01]  /*06c0*/  ISETP.EQ.U32.AND P3, PT, R15, 0x1, PT ;  /* 0x000000010f00780c */ /* 0x004fe20003f62070 */
[----:B------:R-:W-:Y:S01]  /*06d0*/  IMAD.IADD R5, R5, 0x1, -R0 ;  /* 0x0000000105057824 */ /* 0x000fe200078e0a00 */
[----:B------:R-:W-:Y:S01]  /*06e0*/  LOP3.LUT R6, R3, 0xc, R6, 0x78, !PT ;  /* 0x0000000c03067812 */ /* 0x000fe200078e7806 */
[----:B-1----:R-:W-:-:S03]  /*06f0*/  IMAD.MOV R21, RZ, RZ, -R14 ;  /* 0x000000ffff157224 */ /* 0x002fc600078e0a0e */
[C---:B------:R-:W-:Y:S01]  /*0700*/  ISETP.NE.AND P1, PT, R5.reuse, 0x3, PT ;  /* 0x000000030500780c */ /* 0x040fe20003f25270 */
[----:B0-----:R-:W-:Y:S01]  /*0710*/  @!UP0 ULEA UR6, UR7, UR6, 0x18 ;  /* 0x0000000607068291 */ /* 0x001fe2000f8ec03f */
[----:B------:R-:W-:Y:S02]  /*0720*/  VOTEU.ALL UP0, P0 ;  /* 0x00000000003f7886 */ /* 0x000fe40000000000 */
[----:B------:R-:W-:Y:S01]  /*0730*/  ISETP.EQ.OR P1, PT, R5, RZ, !P1 ;  /* 0x000000ff0500720c */ /* 0x000fe20004f22670 */
[----:B----4-:R-:W-:Y:S01]  /*0740*/  IMAD.MOV R7, RZ, RZ, -R10 ;  /* 0x000000ffff077224 */ /* 0x010fe200078e0a0a */
[----:B------:R-:W-:Y:S01]  /*0750*/  ISETP.LT.U32.AND P0, PT, R6, 0x2, !P2 ;  /* 0x000000020600780c */ /* 0x000fe20005701070 */
[----:B-----5:R-:W-:Y:S01]  /*0760*/  IMAD R3, R13, R21, R8 ;  /* 0x000000150d037224 */ /* 0x020fe200078e0208 */
[----:B------:R-:W-:Y:S01]  /*0770*/  ISETP.EQ.AND P1, PT, R2, RZ, P1 ;  /* 0x000000ff0200720c */ /* 0x000fe20000f22270 */
[----:B---3--:R-:W-:Y:S01]  /*0780*/  IMAD R12, R12, R7, UR8 ;  /* 0x000000080c0c7e24 */ /* 0x008fe2000f8e0207 */
[----:B------:R-:W-:Y:S01]  /*0790*/  ISETP.NE.AND P2, PT, R2, RZ, PT ;  /* 0x000000ff0200720c */ /* 0x000fe20003f45270 */
[----:B------:R-:W0:Y:S02]  /*07a0*/  FENCE.VIEW.ASYNC.S ;  /* 0x00000000000073c6 */ /* 0x000e240000000000 */
[----:B0-----:R0:W1:Y:S01]  /*07b0*/  @!UP0 SYNCS.EXCH.64 URZ, [UR6+0x90], UR4 ;  /* 0x00009004063f85b2 */ /* 0x0010620008000100 */
[----:B------:R-:W-:-:S02]  /*07c0*/  ISETP.NE.AND P4, PT, R3, R6, PT ;  /* 0x000000060300720c */ /* 0x000fc40003f85270 */
[----:B------:R-:W-:Y:S02]  /*07d0*/  SEL R4, RZ, 0x1, !P1 ;  /* 0x00000001ff047807 */ /* 0x000fe40004800000 */
[----:B------:R-:W-:Y:S02]  /*07e0*/  ISETP.EQ.OR P4, PT, R12, RZ, !P4 ;  /* 0x000000ff0c00720c */ /* 0x000fe40006782670 */
[----:B------:R-:W-:Y:S02]  /*07f0*/  LOP3.LUT R10, R110, 0x7f, RZ, 0xc0, !PT ;  /* 0x0000007f6e0a7812 */ /* 0x000fe400078ec0ff */
[----:B------:R-:W-:Y:S02]  /*0800*/  PLOP3.LUT P0, PT, P0, P4, PT, 0x80, 0x0 ;  /* 0x000000000000781c */ /* 0x000fe40000709070 */
[----:B------:R-:W-:Y:S01]  /*0810*/  SEL R4, R4, 0x2, P5 ;  /* 0x0000000204047807 */ /* 0x000fe20002800000 */
[----:B------:R0:W2:Y:S01]  /*0820*/  @!UP1 SYNCS.EXCH.64 URZ, [UR6+0x98], UR4 ;  /* 0x00009804063f95b2 */ /* 0x0000a20008000100 */
[----:B------:R-:W-:Y:S01]  /*0830*/  NOP ;  /* 0x0000000000007918 */ /* 0x000fe20000000000 */
[----:B------:R-:W-:Y:S08]  /*0840*/  @!P3 BRA `(.L_x_4) ;  /* 0x000000000008b947 */ /* 0x000ff00003800000 */
[----:B-12---:R-:W-:Y:S01]  /*0850*/  UCGABAR_ARV ;  /* 0x00000000000079c7 */ /* 0x006fe20008000000 */
[----:B------:R-:W-:Y:S05]  /*0860*/  BRA `(.L_x_5) ;  /* 0x0000000000047947 */ /* 0x000fea0003800000 */
.L_x_4:
[----:B-12---:R-:W-:Y:S01]  /*0870*/  NOP ;  /* 0x0000000000007918 */ /* 0x006fe20000000000 */
.L_x_5:
[----:B------:R-:W1:Y:S01]  /*0880*/  LDC R0, c[0x0][0x75c] ;  /* 0x0001d700ff007b82 */ /* 0x000e620000000800 */
[----:B------:R-:W-:Y:S01]  /*0890*/  IMAD.U32 R2, RZ, RZ, UR8 ;  /* 0x00000008ff027e24 */ /* 0x000fe2000f8e00ff */
[----:B------:R-:W-:Y:S01]  /*08a0*/  LOP3.LUT R130, R130, 0xffffefff, RZ, 0xc0, !PT ;  /* 0xffffefff82827812 */ /* 0x000fe200078ec0ff */
[----:B------:R-:W-:Y:S01]  /*08b0*/  IMAD.MOV.U32 R3, RZ, RZ, RZ ;  /* 0x000000ffff037224 */ /* 0x000fe200078e00ff */
[----:B-1----:R-:W-:-:S13]  /*08c0*/  ISETP.NE.AND P4, PT, R0, 0x1, PT ;  /* 0x000000010000780c */ /* 0x002fda0003f85270 */
[----:B------:R-:W1:Y:S01]  /*08d0*/  @P4 LDC R17, c[0x0][0x10] ;  /* 0x00000400ff114b82 */ /* 0x000e620000000800 */
[----:B------:R-:W-:Y:S01]  /*08e0*/  @P4 IMAD.MOV.U32 R9, RZ, RZ, RZ ;  /* 0x000000ffff094224 */ /* 0x000fe200078e00ff */
[----:B------:R-:W-:Y:S01]  /*08f0*/  @P4 LOP3.LUT R130, R130, 0x1000, RZ, 0xfc, !PT ;  /* 0x0000100082824812 */ /* 0x000fe200078efcff */
[----:B------:R-:W-:-:S05]  /*0900*/  @P4 IMAD.MOV.U32 R7, RZ, RZ, RZ ;  /* 0x000000ffff074224 */ /* 0x000fca00078e00ff */
[----:B------:R-:W2:Y:S01]  /*0910*/  @!P4 LDC R15, c[0x0][0xc] ;  /* 0x00000300ff0fcb82 */ /* 0x000ea20000000800 */
[----:B0-----:R-:W-:Y:S01]  /*0920*/  ULDC UR4, c[0x0][0xc] ;  /* 0x0000030000047ab9 */ /* 0x001fe20000000800 */
[----:B------:R-:W-:Y:S01]  /*0930*/  ULDC UR5, c[0x0][0x10] ;  /* 0x0000040000057ab9 */ /* 0x000fe20000000800 */
[----:B------:R-:W-:Y:S01]  /*0940*/  ULDC UR6, c[0x0][0x14] ;  /* 0x0000050000067ab9 */ /* 0x000fe20000000800 */
[----:B------:R-:W-:-:S04]  /*0950*/  UIMAD.WIDE.U32 UR4, UR4, UR5, URZ ;  /* 0x00000005040472a5 */ /* 0x000fc8000f8e003f */
[----:B------:R-:W-:Y:S02]  /*0960*/  UIMAD.WIDE.U32 UR30, UR4, UR6, URZ ;  /* 0x00000006041e72a5 */ /* 0x000fe4000f8e003f */
[----:B------:R-:W-:-:S04]  /*0970*/  UIMAD UR4, UR5, UR6, URZ ;  /* 0x00000006050472a4 */ /* 0x000fc8000f8e023f */
[----:B------:R-:W-:Y:S01]  /*0980*/  UIADD3 UR4, UR31, UR4, URZ ;  /* 0x000000041f047290 */ /* 0x000fe2000fffe03f */
[----:B-1----:R-:W-:-:S04]  /*0990*/  @P4 IMAD.WIDE.U32 R16, R17, UR8, R8 ;  /* 0x0000000811104c25 */ /* 0x002fc8000f8e0008 */
[----:B--2---:R-:W-:-:S04]  /*09a0*/  @!P4 IMAD.WIDE.U32 R14, R8, R15, R2 ;  /* 0x0000000f080ec225 */ /* 0x004fc800078e0002 */
[----:B------:R-:W-:Y:S02]  /*09b0*/  @P4 IMAD.MOV.U32 R2, RZ, RZ, R16 ;  /* 0x000000ffff024224 */ /* 0x000fe400078e0010 */
[----:B------:R-:W-:Y:S02]  /*09c0*/  @P4 IMAD.IADD R3, R17, 0x1, R7 ;  /* 0x0000000111034824 */ /* 0x000fe400078e0207 */
[----:B------:R-:W-:Y:S02]  /*09d0*/  @!P4 IMAD.MOV.U32 R2, RZ, RZ, R14 ;  /* 0x000000ffff02c224 */ /* 0x000fe400078e000e */
[----:B------:R-:W-:Y:S01]  /*09e0*/  @!P4 IMAD.MOV.U32 R3, RZ, RZ, R15 ;  /* 0x000000ffff03c224 */ /* 0x000fe200078e000f */
[----:B------:R-:W-:Y:S06]  /*09f0*/  @!P3 BRA `(.L_x_6) ;  /* 0x00000000000cb947 */ /* 0x000fec0003800000 */
[----:B------:R-:W-:Y:S01]  /*0a00*/  UCGABAR_WAIT ;  /* 0x0000000000007dc7 */ /* 0x000fe20008000000 */
[----:B------:R-:W-:Y:S01]  /*0a10*/  CCTL.IVALL ;  /* 0x00000000ff00798f */ /* 0x000fe20002000000 */
[----:B------:R-:W-:Y:S05]  /*0a20*/  BRA `(.L_x_7) ;  /* 0x0000000000047947 */ /* 0x000fea0003800000 */
.L_x_6:
[----:B------:R-:W-:Y:S06]  /*0a30*/  BAR.SYNC.DEFER_BLOCKING 0x0 ;  /* 0x0000000000007b1d */ /* 0x000fec0000010000 */
.L_x_7:
[----:B------:R-:W-:Y:S05]  /*0a40*/  @!P2 BRA `(.L_x_8) ;  /* 0x0000006000c8a947 */ /* 0x000fea0003800000 */
[----:B------:R-:W-:-:S13]  /*0a50*/  ISETP.GT.U32.AND P1, PT, R18, 0x1, PT ;  /* 0x000000011200780c */ /* 0x000fda0003f24070 */
[----:B------:R-:W-:Y:S05]  /*0a60*/  @P1 EXIT ;  /* 0x000000000000194d */ /* 0x000fea0003800000 */
[----:B------:R-:W-:Y:S01]  /*0a70*/  ULDC.64 UR6, c[0x0][0x750] ;  /* 0x0001d40000067ab9 */ /* 0x000fe20000000a00 */
[----:B------:R-:W-:Y:S01]  /*0a80*/  PRMT R14, RZ, 0x7610, R14 ;  /* 0x00007610ff0e7816 */ /* 0x000fe2000000000e */
[----:B------:R-:W-:Y:S01]  /*0a90*/  IMAD.MOV.U32 R103, RZ, RZ, -0x1 ;  /* 0xffffffffff677424 */ /* 0x000fe200078e00ff */
[----:B------:R-:W-:Y:S01]  /*0aa0*/  ISETP.GE.U32.AND P1, PT, R2, UR6, PT ;  /* 0x0000000602007c0c */ /* 0x000fe2000bf26070 */
[----:B------:R-:W-:Y:S02]  /*0ab0*/  IMAD.MOV.U32 R7, RZ, RZ, -0x1 ;  /* 0xffffffffff077424 */ /* 0x000fe400078e00ff */
[----:B------:R-:W-:Y:S01]  /*0ac0*/  IMAD.MOV.U32 R5, RZ, RZ, -0x1 ;  /* 0xffffffffff057424 */ /* 0x000fe200078e00ff */
[----:B------:R-:W-:-:S13]  /*0ad0*/  ISETP.GE.U32.AND.EX P1, PT, R3, UR7, PT, P1 ;  /* 0x0000000703007c0c */ /* 0x000fda000bf26110 */
[----:B------:R-:W-:Y:S05]  /*0ae0*/  @P1 BRA `(.L_x_9) ;  /* 0x0000000400281947 */ /* 0x000fea0003800000 */
[----:B------:R-:W0:Y:S01]  /*0af0*/  LDC.64 R22, c[0x0][0x728] ;  /* 0x0001ca00ff167b82 */ /* 0x000e220000000a00 */
[----:B------:R-:W-:Y:S02]  /*0b00*/  IMAD.MOV.U32 R14, RZ, RZ, R2 ;  /* 0x000000ffff0e7224 */ /* 0x000fe400078e0002 */
[----:B------:R-:W-:-:S05]  /*0b10*/  IMAD.MOV.U32 R15, RZ, RZ, R3 ;  /* 0x000000ffff0f7224 */ /* 0x000fca00078e0003 */
[----:B------:R-:W1:Y:S08]  /*0b20*/  LDC R20, c[0x0][0x730] ;  /* 0x0001cc00ff147b82 */ /* 0x000e700000000800 */
[----:B------:R-:W2:Y:S01]  /*0b30*/  LDC.64 R24, c[0x0][0x720] ;  /* 0x0001c800ff187b82 */ /* 0x000ea20000000a00 */
[----:B0-----:R-:W-:-:S04]  /*0b40*/  ISETP.NE.U32.AND P1, PT, R22, RZ, PT ;  /* 0x000000ff1600720c */ /* 0x001fc80003f25070 */
[----:B------:R-:W-:-:S13]  /*0b50*/  ISETP.NE.AND.EX P1, PT, R23, RZ, PT, P1 ;  /* 0x000000ff1700720c */ /* 0x000fda0003f25310 */
[----:B-12---:R-:W-:Y:S05]  /*0b60*/  @!P1 BRA `(.L_x_10) ;  /* 0x0000000000289947 */ /* 0x006fea0003800000 */
[----:B------:R-:W0:Y:S02]  /*0b70*/  LDC R5, c[0x0][0x734] ;  /* 0x0001cd00ff057b82 */ /* 0x000e240000000800 */
[----:B0-----:R-:W-:-:S05]  /*0b80*/  IADD3 R5, P1, R2, R5, RZ ;  /* 0x0000000502057210 */ /* 0x001fca0007f3e0ff */
[----:B------:R-:W-:-:S04]  /*0b90*/  IMAD.X R7, RZ, RZ, R3, P1 ;  /* 0x000000ffff077224 */ /* 0x000fc800008e0603 */
[----:B------:R-:W-:-:S04]  /*0ba0*/  IMAD.WIDE.U32 R14, R7, R22, RZ ;  /* 0x00000016070e7225 */ /* 0x000fc800078e00ff */
[----:B------:R-:W-:-:S04]  /*0bb0*/  IMAD.WIDE.U32 R16, P1, R5, R23, R14 ;  /* 0x0000001705107225 */ /* 0x000fc8000782000e */
[----:B------:R-:W-:-:S04]  /*0bc0*/  IMAD.WIDE.U32 R14, R5, R22, RZ ;  /* 0x00000016050e7225 */ /* 0x000fc800078e00ff */
[----:B------:R-:W-:Y:S01]  /*0bd0*/  IMAD.X R19, RZ, RZ, RZ, P1 ;  /* 0x000000ffff137224 */ /* 0x000fe200008e06ff */
[----:B------:R-:W-:Y:S01]  /*0be0*/  IADD3 RZ, P1, R15, R16, RZ ;  /* 0x000000100fff7210 */ /* 0x000fe20007f3e0ff */
[----:B------:R-:W-:-:S04]  /*0bf0*/  IMAD.MOV.U32 R18, RZ, RZ, R17 ;  /* 0x000000ffff127224 */ /* 0x000fc800078e0011 */
[----:B------:R-:W-:-:S08]  /*0c00*/  IMAD.WIDE.U32.X R14, R7, R23, R18, P1 ;  /* 0x00000017070e7225 */ /* 0x000fd000008e0412 */
.L_x_10:
[----:B------:R-:W0:Y:S01]  /*0c10*/  LDC.64 R28, c[0x0][0x740] ;  /* 0x0001d000ff1c7b82 */ /* 0x000e220000000a00 */
[-CC-:B------:R-:W-:Y:S02]  /*0c20*/  SHF.R.U64 R27, R14, R20.reuse, R15.reuse ;  /* 0x000000140e1b7219 */ /* 0x180fe4000000120f */
[----:B------:R-:W-:Y:S02]  /*0c30*/  SHF.R.U32.HI R5, RZ, R20, R15 ;  /* 0x00000014ff057219 */ /* 0x000fe4000001160f */
[----:B------:R-:W-:-:S03]  /*0c40*/  IADD3 R7, P1, RZ, -R27, RZ ;  /* 0x8000001bff077210 */ /* 0x000fc60007f3e0ff */
[----:B------:R-:W1:Y:S02]  /*0c50*/  LDC R22, c[0x0][0x718] ;  /* 0x0001c600ff167b82 */ /* 0x000e640000000800 */
[----:B------:R-:W-:Y:S02]  /*0c60*/  IMAD.X R5, RZ, RZ, ~R5, P1 ;  /* 0x000000ffff057224 */ /* 0x000fe400008e0e05 */
[----:B------:R-:W-:-:S04]  /*0c70*/  IMAD.WIDE.U32 R14, R7, R24, R2 ;  /* 0x00000018070e7225 */ /* 0x000fc800078e0002 */
[----:B------:R-:W2:Y:S01]  /*0c80*/  LDC R20, c[0x0][0x708] ;  /* 0x0001c200ff147b82 */ /* 0x000ea20000000800 */
[----:B------:R-:W-:Y:S02]  /*0c90*/  IMAD R16, R5, R24, RZ ;  /* 0x0000001805107224 */ /* 0x000fe400078e02ff */
[----:B------:R-:W-:Y:S02]  /*0ca0*/  IMAD.MOV.U32 R5, RZ, RZ, -0x1 ;  /* 0xffffffffff057424 */ /* 0x000fe400078e00ff */
[----:B------:R-:W-:Y:S02]  /*0cb0*/  IMAD R7, R7, R25, R16 ;  /* 0x0000001907077224 */ /* 0x000fe400078e0210 */
[----:B------:R-:W-:Y:S01]  /*0cc0*/  IMAD R25, R13, R21, R8 ;  /* 0x000000150d197224 */ /* 0x000fe200078e0208 */
[----:B------:R-:W3:Y:S01]  /*0cd0*/  LDC R26, c[0x0][0x758] ;  /* 0x0001d600ff1a7b82 */ /* 0x000ee20000000800 */
[----:B------:R-:W-:Y:S01]  /*0ce0*/  IMAD.IADD R7, R15, 0x1, R7 ;  /* 0x000000010f077824 */ /* 0x000fe200078e0207 */
[----:B0-----:R-:W-:Y:S01]  /*0cf0*/  ISETP.NE.U32.AND P1, PT, R28, RZ, PT ;  /* 0x000000ff1c00720c */ /* 0x001fe20003f25070 */
[----:B------:R-:W-:-:S03]  /*0d00*/  IMAD.MOV.U32 R21, RZ, RZ, 0x1 ;  /* 0x00000001ff157424 */ /* 0x000fc600078e00ff */
[----:B------:R-:W-:Y:S02]  /*0d10*/  ISETP.NE.AND.EX P1, PT, R29, RZ, PT, P1 ;  /* 0x000000ff1d00720c */ /* 0x000fe40003f25310 */
[----:B------:R-:W0:Y:S01]  /*0d20*/  LDC R24, c[0x0][0x700] ;  /* 0x0001c000ff187b82 */ /* 0x000e220000000800 */
[-CC-:B-1----:R-:W-:Y:S02]  /*0d30*/  SHF.R.U64 R18, R14, R22.reuse, R7.reuse ;  /* 0x000000160e127219 */ /* 0x182fe40000001207 */
[----:B------:R-:W-:-:S05]  /*0d40*/  SHF.R.U32.HI R7, RZ, R22, R7 ;  /* 0x00000016ff077219 */ /* 0x000fca0000011607 */
[----:B------:R-:W1:Y:S01]  /*0d50*/  LDC R19, c[0x0][0x748] ;  /* 0x0001d200ff137b82 */ /* 0x000e620000000800 */
[-CC-:B--2---:R-:W-:Y:S02]  /*0d60*/  SHF.R.U64 R22, R18, R20.reuse, R7.reuse ;  /* 0x0000001412167219 */ /* 0x184fe40000001207 */
[----:B------:R-:W-:-:S05]  /*0d70*/  SHF.R.U32.HI R7, RZ, R20, R7 ;  /* 0x00000014ff077219 */ /* 0x000fca0000011607 */
[----:B------:R-:W2:Y:S01]  /*0d80*/  LDC R30, c[0x0][0x738] ;  /* 0x0001ce00ff1e7b82 */ /* 0x000ea20000000800 */
[-CC-:B---3--:R-:W-:Y:S02]  /*0d90*/  SHF.R.U64 R20, R22, R26.reuse, R7.reuse ;  /* 0x0000001a16147219 */ /* 0x188fe40000001207 */
[-C--:B------:R-:W-:Y:S02]  /*0da0*/  SHF.L.U32 R5, R5, R26.reuse, RZ ;  /* 0x0000001a05057219 */ /* 0x080fe400000006ff */
[----:B------:R-:W-:Y:S01]  /*0db0*/  SHF.R.U32.HI R9, RZ, R26, R7 ;  /* 0x0000001aff097219 */ /* 0x000fe20000011607 */
[----:B------:R-:W-:Y:S01]  /*0dc0*/  IMAD.MOV.U32 R8, RZ, RZ, R20 ;  /* 0x000000ffff087224 */ /* 0x000fe200078e0014 */
[----:B------:R-:W-:Y:S01]  /*0dd0*/  LOP3.LUT R7, RZ, R5, RZ, 0x33, !PT ;  /* 0x00000005ff077212 */ /* 0x000fe200078e33ff */
[----:B------:R-:W3:Y:S01]  /*0de0*/  LDC R23, c[0x0][0x710] ;  /* 0x0001c400ff177b82 */ /* 0x000ee20000000800 */
[----:B------:R-:W-:Y:S05]  /*0df0*/  @!P1 BRA `(.L_x_11) ;  /* 0x0000000000289947 */ /* 0x000fea0003800000 */
[----:B------:R-:W4:Y:S02]  /*0e00*/  LDC R5, c[0x0][0x74c] ;  /* 0x0001d300ff057b82 */ /* 0x000f240000000800 */
[----:B----4-:R-:W-:-:S05]  /*0e10*/  IADD3 R5, P1, R20, R5, RZ ;  /* 0x0000000514057210 */ /* 0x010fca0007f3e0ff */
        /* <DEDUP_REMOVED lines=8> */
.L_x_11:
[----:B-1----:R-:W-:Y:S01]  /*0ea0*/  SHF.R.U64 R9, R8, R19, R9 ;  /* 0x0000001308097219 */ /* 0x002fe20000001209 */
[----:B------:R-:W-:Y:S01]  /*0eb0*/  IMAD.MOV.U32 R14, RZ, RZ, 0x1 ;  /* 0x00000001ff0e7424 */ /* 0x000fe200078e00ff */
[----:B------:R-:W-:Y:S01]  /*0ec0*/  LOP3.LUT R8, R22, R7, RZ, 0xc0, !PT ;  /* 0x0000000716087212 */ /* 0x000fe200078ec0ff */
[----:B0-----:R-:W-:Y:S01]  /*0ed0*/  VIADD R7, R24, 0xffffffff ;  /* 0xffffffff18077836 */ /* 0x001fe20000000000 */
[----:B------:R-:W-:Y:S01]  /*0ee0*/  SHF.L.U32 R5, R21, R26, RZ ;  /* 0x0000001a15057219 */ /* 0x000fe200000006ff */
[----:B------:R-:W-:Y:S01]  /*0ef0*/  IMAD.MOV R13, RZ, RZ, -R9 ;  /* 0x000000ffff0d7224 */ /* 0x000fe200078e0a09 */
[----:B------:R-:W-:Y:S02]  /*0f00*/  SEL R12, R12, R25, !P4 ;  /* 0x000000190c0c7207 */ /* 0x000fe40006000000 */
[----:B------:R-:W-:Y:S01]  /*0f10*/  LOP3.LUT R7, R18, R7, RZ, 0xc0, !PT ;  /* 0x0000000712077212 */ /* 0x000fe200078ec0ff */
[----:B------:R-:W-:Y:S02]  /*0f20*/  IMAD R9, R5, R9, R8 ;  /* 0x0000000905097224 */ /* 0x000fe400078e0208 */
[----:B--2---:R-:W-:-:S02]  /*0f30*/  IMAD R5, R13, R30, R20 ;  /* 0x0000001e0d057224 */ /* 0x004fc400078e0214 */
[----:B---3--:R-:W-:Y:S02]  /*0f40*/  IMAD R12, R9, R23, R12 ;  /* 0x00000017090c7224 */ /* 0x008fe400078e020c */
[----:B------:R-:W-:-:S05]  /*0f50*/  IMAD R5, R5, R24, R7 ;  /* 0x0000001805057224 */ /* 0x000fca00078e0207 */
[----:B------:R-:W-:Y:S02]  /*0f60*/  SEL R7, R5, R12, !P4 ;  /* 0x0000000c05077207 */ /* 0x000fe40006000000 */
[----:B------:R-:W-:Y:S01]  /*0f70*/  SEL R103, R12, R5, !P4 ;  /* 0x000000050c677207 */ /* 0x000fe20006000000 */
[----:B------:R-:W-:-:S07]  /*0f80*/  IMAD.MOV.U32 R5, RZ, RZ, R27 ;  /* 0x000000ffff057224 */ /* 0x000fce00078e001b */
.L_x_9:
[----:B------:R-:W-:-:S08]  /*0f90*/  NOP ;  /* 0x0000000000007918 */ /* 0x000fd00000000000 */
[----:B------:R-:W0:Y:S02]  /*0fa0*/  USETMAXREG.TRY_ALLOC.CTAPOOL UP0, 0xe8 ;  /* 0x000000e8000079c8 */ /* 0x000e240008000600 */
[----:B0-----:R-:W-:-:S13]  /*0fb0*/  PLOP3.LUT P1, PT, PT, PT, UP0, 0x80, 0x0 ;  /* 0x000000000000781c */ /* 0x001fda0003f2f008 */
[----:B------:R-:W-:Y:S05]  /*0fc0*/  @!P1 BRA `(.L_x_9) ;  /* 0xfffffffc00f09947 */ /* 0x000fea000383ffff */
[----:B------:R-:W-:Y:S01]  /*0fd0*/  ULDC.64 UR6, c[0x0][0x698] ;  /* 0x0001a60000067ab9 */ /* 0x000fe20000000a00 */
[----:B------:R-:W-:Y:S01]  /*0fe0*/  ULDC.64 UR14, c[0x0][0x208] ;  /* 0x00008200000e7ab9 */ /* 0x000fe20000000a00 */
[----:B------:R-:W-:-:S04]  /*0ff0*/  ISETP.NE.U32.AND P1, PT, RZ, UR6, PT ;  /* 0x00000006ff007c0c */ /* 0x000fc8000bf25070 */
[----:B------:R-:W-:-:S13]  /*1000*/  ISETP.NE.AND.EX P1, PT, RZ, UR7, PT, P1 ;  /* 0x00000007ff007c0c */ /* 0x000fda000bf25310 */
[----:B------:R-:W-:Y:S05]  /*1010*/  @!P1 BRA `(.L_x_12) ;  /* 0x00000000001c9947 */ /* 0x000fea0003800000 */
[----:B------:R-:W0:Y:S02]  /*1020*/  LDC.64 R8, c[0x0][0x698] ;  /* 0x0001a600ff087b82 */ /* 0x000e240000000a00 */
[----:B0-----:R-:W2:Y:S02]  /*1030*/  LDG.E.64 R8, desc[UR14][R8.64] ;  /* 0x0000000e08087981 */ /* 0x001ea4000c1e1b00 */
[----:B--2---:R-:W-:-:S04]  /*1040*/  ISETP.NE.U32.AND P1, PT, R8, RZ, PT ;  /* 0x000000ff0800720c */ /* 0x004fc80003f25070 */
[----:B------:R-:W-:-:S13]  /*1050*/  ISETP.NE.AND.EX P1, PT, R9, RZ, PT, P1 ;  /* 0x000000ff0900720c */ /* 0x000fda0003f25310 */
[----:B------:R-:W-:Y:S05]  /*1060*/  @!P1 BRA `(.L_x_12) ;  /* 0x0000000000089947 */ /* 0x000fea0003800000 */
[----:B------:R0:W5:Y:S01]  /*1070*/  LD.E R117, desc[UR14][R8.64] ;  /* 0x0000000e08757980 */ /* 0x000162000c101900 */
[----:B------:R-:W-:Y:S05]  /*1080*/  BRA `(.L_x_13) ;  /* 0x0000000000207947 */ /* 0x000fea0003800000 */
.L_x_12:
[----:B------:R-:W-:Y:S02]  /*1090*/  ULDC.64 UR6, c[0x0][0x688] ;  /* 0x0001a20000067ab9 */ /* 0x000fe40000000a00 */
[----:B------:R-:W-:-:S04]  /*10a0*/  ISETP.NE.U32.AND P1, PT, RZ, UR6, PT ;  /* 0x00000006ff007c0c */ /* 0x000fc8000bf25070 */
[----:B------:R-:W-:-:S13]  /*10b0*/  ISETP.NE.AND.EX P1, PT, RZ, UR7, PT, P1 ;  /* 0x00000007ff007c0c */ /* 0x000fda000bf25310 */
[----:B------:R-:W-:Y:S05]  /*10c0*/  @!P1 BRA `(.L_x_14) ;  /* 0x00000000000c9947 */ /* 0x000fea0003800000 */
[----:B------:R-:W0:Y:S02]  /*10d0*/  LDC.64 R8, c[0x0][0x688] ;  /* 0x0001a200ff087b82 */ /* 0x000e240000000a00 */
[----:B0-----:R1:W5:Y:S01]  /*10e0*/  LDG.E R117, desc[UR14][R8.64] ;  /* 0x0000000e08757981 */ /* 0x001362000c1e1900 */
[----:B------:R-:W-:Y:S05]  /*10f0*/  BRA `(.L_x_13) ;  /* 0x0000000000047947 */ /* 0x000fea0003800000 */
.L_x_14:
[----:B------:R-:W2:Y:S02]  /*1100*/  LDC R117, c[0x0][0x680] ;  /* 0x0001a000ff757b82 */ /* 0x000ea40000000800 */
.L_x_13:
[----:B------:R-:W-:Y:S02]  /*1110*/  ULDC.64 UR6, c[0x0][0x6a0] ;  /* 0x0001a80000067ab9 */ /* 0x000fe40000000a00 */
[----:B------:R-:W-:-:S04]  /*1120*/  ISETP.NE.U32.AND P1, PT, RZ, UR6, PT ;  /* 0x00000006ff007c0c */ /* 0x000fc8000bf25070 */
[----:B------:R-:W-:-:S13]  /*1130*/  ISETP.NE.AND.EX P1, PT, RZ, UR7, PT, P1 ;  /* 0x00000007ff007c0c */ /* 0x000fda000bf25310 */
[----:B------:R-:W-:Y:S05]  /*1140*/  @!P1 BRA `(.L_x_15) ;  /* 0x00000000001c9947 */ /* 0x000fea0003800000 */
[----:B01----:R-:W0:Y:S02]  /*1150*/  LDC.64 R8, c[0x0][0x6a0] ;  /* 0x0001a800ff087b82 */ /* 0x003e240000000a00 */
[----:B0-----:R-:W3:Y:S02]  /*1160*/  LDG.E.64 R8, desc[UR14][R8.64] ;  /* 0x0000000e08087981 */ /* 0x001ee4000c1e1b00 */
[----:B---3--:R-:W-:-:S04]  /*1170*/  ISETP.NE.U32.AND P1, PT, R8, RZ, PT ;  /* 0x000000ff0800720c */ /* 0x008fc80003f25070 */
[----:B------:R-:W-:-:S13]  /*1180*/  ISETP.NE.AND.EX P1, PT, R9, RZ, PT, P1 ;  /* 0x000000ff0900720c */ /* 0x000fda0003f25310 */
[----:B------:R-:W-:Y:S05]  /*1190*/  @!P1 BRA `(.L_x_15) ;  /* 0x0000000000089947 */ /* 0x000fea0003800000 */
[----:B------:R0:W5:Y:S01]  /*11a0*/  LD.E R116, desc[UR14][R8.64] ;  /* 0x0000000e08747980 */ /* 0x000162000c101900 */
[----:B------:R-:W-:Y:S05]  /*11b0*/  BRA `(.L_x_16) ;  /* 0x0000000000207947 */ /* 0x000fea0003800000 */
.L_x_15:
[----:B------:R-:W-:Y:S02]  /*11c0*/  ULDC.64 UR6, c[0x0][0x690] ;  /* 0x0001a40000067ab9 */ /* 0x000fe40000000a00 */
[----:B------:R-:W-:-:S04]  /*11d0*/  ISETP.NE.U32.AND P1, PT, RZ, UR6, PT ;  /* 0x00000006ff007c0c */ /* 0x000fc8000bf25070 */
[----:B------:R-:W-:-:S13]  /*11e0*/  ISETP.NE.AND.EX P1, PT, RZ, UR7, PT, P1 ;  /* 0x00000007ff007c0c */ /* 0x000fda000bf25310 */
[----:B------:R-:W-:Y:S05]  /*11f0*/  @!P1 BRA `(.L_x_17) ;  /* 0x00000000000c9947 */ /* 0x000fea0003800000 */
[----:B01----:R-:W0:Y:S02]  /*1200*/  LDC.64 R8, c[0x0][0x690] ;  /* 0x0001a400ff087b82 */ /* 0x003e240000000a00 */
[----:B0-----:R1:W5:Y:S01]  /*1210*/  LDG.E R116, desc[UR14][R8.64] ;  /* 0x0000000e08747981 */ /* 0x001362000c1e1900 */
[----:B------:R-:W-:Y:S05]  /*1220*/  BRA `(.L_x_16) ;  /* 0x0000000000047947 */ /* 0x000fea0003800000 */
.L_x_17:
[----:B------:R-:W3:Y:S02]  /*1230*/  LDC R116, c[0x0][0x684] ;  /* 0x0001a100ff747b82 */ /* 0x000ee40000000800 */
.L_x_16:
[----:B------:R-:W-:-:S13]  /*1240*/  LOP3.LUT P1, RZ, R14, 0xff, RZ, 0xc0, !PT ;  /* 0x000000ff0eff7812 */ /* 0x000fda000782c0ff */
[----:B------:R-:W-:Y:S05]  /*1250*/  @!P1 EXIT ;  /* 0x000000000000994d */ /* 0x000fea0003800000 */
[----:B------:R-:W4:Y:S01]  /*1260*/  LDC.64 R16, c[0x0][0x288] ;  /* 0x0000a200ff107b82 */ /* 0x000f220000000a00 */
[----:B01----:R-:W-:Y:S01]  /*1270*/  SHF.R.U32.HI R8, RZ, 0x2, R110 ;  /* 0x00000002ff087819 */ /* 0x003fe2000001166e */
[----:B------:R-:W-:Y:S01]  /*1280*/  ULDC.64 UR6, c[0x0][0x6c8] ;  /* 0x0001b20000067ab9 */ /* 0x000fe20000000a00 */
[----:B------:R-:W-:Y:S01]  /*1290*/  SHF.R.U32.HI R12, RZ, 0x5, R10 ;  /* 0x00000005ff0c7819 */ /* 0x000fe2000001160a */
[----:B------:R-:W-:Y:S01]  /*12a0*/  IMAD.SHL.U32 R10, R112, 0x20, RZ ;  /* 0x00000020700a7824 */ /* 0x000fe200078e00ff */
[----:B------:R-:W-:Y:S01]  /*12b0*/  LOP3.LUT R9, R8, 0x7, RZ, 0xc0, !PT ;  /* 0x0000000708097812 */ /* 0x000fe200078ec0ff */
[----:B------:R-:W-:Y:S01]  /*12c0*/  IMAD.SHL.U32 R8, R110, 0x200, RZ ;  /* 0x000002006e087824 */ /* 0x000fe200078e00ff */
[----:B------:R-:W-:Y:S01]  /*12d0*/  USHF.L.U64.HI UR5, UR6, 0x3, UR7 ;  /* 0x0000000306057899 */ /* 0x000fe20008010207 */
[----:B------:R-:W-:Y:S01]  /*12e0*/  IMAD.SHL.U32 R14, R12, 0x10, RZ ;  /* 0x000000100c0e7824 */ /* 0x000fe200078e00ff */
[----:B------:R-:W-:Y:S01]  /*12f0*/  LOP3.LUT R13, R10, 0x1c00, RZ, 0xc0, !PT ;  /* 0x00001c000a0d7812 */ /* 0x000fe200078ec0ff */
[----:B------:R-:W0:Y:S01]  /*1300*/  LDC R113, c[0x0][0x758] ;  /* 0x0001d600ff717b82 */ /* 0x000e220000000800 */
[--C-:B------:R-:W-:Y:S01]  /*1310*/  IMAD R15, R12, -0x10, -R9.reuse ;  /* 0xfffffff00c0f7824 */ /* 0x100fe200078e0a09 */
[----:B------:R-:W-:Y:S01]  /*1320*/  LOP3.LUT R12, R11, 0x1, RZ, 0xc0, !PT ;  /* 0x000000010b0c7812 */ /* 0x000fe200078ec0ff */
[----:B------:R-:W-:Y:S01]  /*1330*/  ULDC UR7, c[0x0][0x284] ;  /* 0x0000a10000077ab9 */ /* 0x000fe20000000800 */
[----:B------:R-:W-:Y:S01]  /*1340*/  LOP3.LUT R10, R13, 0x200, R8, 0xf8, !PT ;  /* 0x000002000d0a7812 */ /* 0x000fe200078ef808 */
[----:B------:R-:W-:Y:S01]  /*1350*/  IMAD.SHL.U32 R8, R11, 0x40, RZ ;  /* 0x000000400b087824 */ /* 0x000fe200078e00ff */
[----:B------:R-:W-:Y:S01]  /*1360*/  LOP3.LUT R115, R14, 0xfffffff0, R9, 0xe2, !PT ;  /* 0xfffffff00e737812 */ /* 0x000fe200078ee209 */
[C---:B------:R-:W-:Y:S01]  /*1370*/  IMAD.SHL.U32 R9, R110.reuse, 0x10, RZ ;  /* 0x000000106e097824 */ /* 0x040fe200078e00ff */
[----:B------:R-:W-:Y:S01]  /*1380*/  LOP3.LUT R11, R110, 0x3, RZ, 0xc0, !PT ;  /* 0x000000036e0b7812 */ /* 0x000fe200078ec0ff */
[----:B------:R-:W-:Y:S01]  /*1390*/  IMAD.MOV.U32 R14, RZ, RZ, -0x1 ;  /* 0xffffffffff0e7424 */ /* 0x000fe200078e00ff */
[----:B------:R-:W-:Y:S01]  /*13a0*/  LOP3.LUT R115, R115, 0x40, R8, 0xf8, !PT ;  /* 0x0000004073737812 */ /* 0x000fe200078ef808 */
[----:B------:R-:W-:Y:S01]  /*13b0*/  IMAD R12, R12, -0x40, R15 ;  /* 0xffffffc00c0c7824 */ /* 0x000fe200078e020f */
[----:B------:R-:W-:Y:S01]  /*13c0*/  LOP3.LUT R10, R10, 0x1c0, R9, 0xf8, !PT ;  /* 0x000001c00a0a7812 */ /* 0x000fe200078ef809 */
[----:B------:R-:W-:Y:S01]  /*13d0*/  IMAD.SHL.U32 R110, R110, 0x2, RZ ;  /* 0x000000026e6e7824 */ /* 0x000fe200078e00ff */
[----:B------:R-:W-:Y:S01]  /*13e0*/  SHF.R.U32.HI R112, RZ, 0x7, R112 ;  /* 0x00000007ff707819 */ /* 0x000fe20000011670 */
[----:B----4-:R-:W-:Y:S01]  /*13f0*/  VIADD R8, R17, 0x3f ;  /* 0x0000003f11087836 */ /* 0x010fe20000000000 */
[----:B------:R-:W-:Y:S01]  /*1400*/  LOP3.LUT R154, R4, 0x1, RZ, 0xfc, !PT ;  /* 0x00000001049a7812 */ /* 0x000fe200078efcff */
[----:B------:R-:W-:Y:S01]  /*1410*/  IMAD R114, R11, -0x2, R16 ;  /* 0xfffffffe0b727824 */ /* 0x000fe200078e0210 */
[----:B------:R-:W-:Y:S01]  /*1420*/  CS2R R108, SRZ ;  /* 0x00000000006c7805 */ /* 0x000fe2000001ff00 */
[----:B------:R-:W-:Y:S01]  /*1430*/  IMAD.MOV.U32 R16, RZ, RZ, 0x1 ;  /* 0x00000001ff107424 */ /* 0x000fe200078e00ff */
[----:B------:R-:W-:Y:S01]  /*1440*/  SHF.R.S32.HI R9, RZ, 0x1f, R8 ;  /* 0x0000001fff097819 */ /* 0x000fe20000011408 */
[----:B------:R-:W-:Y:S01]  /*1450*/  VIADD R106, R12, UR7 ;  /* 0x000000070c6a7c36 */ /* 0x000fe20008000000 */
[----:B------:R-:W-:Y:S01]  /*1460*/  SHF.R.U32.HI R105, RZ, 0x3, R10 ;  /* 0x00000003ff697819 */ /* 0x000fe2000001160a */
[----:B------:R-:W-:Y:S01]  /*1470*/  USHF.L.U32 UR6, UR6, 0x3, URZ ;  /* 0x0000000306067899 */ /* 0x000fe2000800063f */
[----:B------:R-:W-:-:S02]  /*1480*/  LEA.HI R9, R9, R8, RZ, 0x6 ;  /* 0x0000000809097211 */ /* 0x000fc400078f30ff */
[-C--:B0-----:R-:W-:Y:S02]  /*1490*/  SHF.L.U32 R14, R14, R113.reuse, RZ ;  /* 0x000000710e0e7219 */ /* 0x081fe400000006ff */
[----:B------:R-:W-:Y:S02]  /*14a0*/  SHF.R.S32.HI R111, RZ, 0x6, R9 ;  /* 0x00000006ff6f7819 */ /* 0x000fe40000011409 */
[----:B------:R-:W-:Y:S02]  /*14b0*/  SHF.L.U32 R113, R16, R113, RZ ;  /* 0x0000007110717219 */ /* 0x000fe400000006ff */
[----:B------:R-:W-:Y:S02]  /*14c0*/  VIMNMX R104, RZ, R111, PT ;  /* 0x0000006fff687248 */ /* 0x000fe40003fe0100 */
[----:B------:R-:W-:-:S03]  /*14d0*/  LOP3.LUT R107, RZ, R14, RZ, 0x33, !PT ;  /* 0x0000000eff6b7212 */ /* 0x000fc600078e33ff */
[----:B------:R-:W-:-:S07]  /*14e0*/  IMAD.IADD R104, R111, 0x1, -R104 ;  /* 0x000000016f687824 */ /* 0x000fce00078e0a68 */
.L_x_154:
[----:B------:R-:W0:Y:S01]  /*14f0*/  SHFL.IDX PT, R8, R112, RZ, 0x1f ;  /* 0x00001fff70087589 */ /* 0x000e2200000e0000 */
[----:B-1----:R-:W1:Y:S01]  /*1500*/  S2UR UR10, SR_CgaCtaId ;  /* 0x00000000000a79c3 */ /* 0x002e620000008800 */
[----:B------:R-:W-:Y:S01]  /*1510*/  ISETP.GE.AND P1, PT, R104, 0x1, PT ;  /* 0x000000016800780c */ /* 0x000fe20003f26270 */
[----:B------:R-:W-:Y:S01]  /*1520*/  UMOV UR9, 0x400 ;  /* 0x0000040000097882 */ /* 0x000fe20000000000 */
[----:B------:R-:W-:Y:S02]  /*1530*/  CS2R R54, SRZ ;  /* 0x0000000000367805 */ /* 0x000fe4000001ff00 */
[----:B------:R-:W-:Y:S02]  /*1540*/  CS2R R56, SRZ ;  /* 0x0000000000387805 */ /* 0x000fe4000001ff00 */
[----:B------:R-:W-:Y:S02]  /*1550*/  CS2R R58, SRZ ;  /* 0x00000000003a7805 */ /* 0x000fe4000001ff00 */
[----:B------:R-:W-:-:S02]  /*1560*/  CS2R R60, SRZ ;  /* 0x00000000003c7805 */ /* 0x000fc4000001ff00 */
[----:B------:R-:W-:Y:S02]  /*1570*/  CS2R R62, SRZ ;  /* 0x00000000003e7805 */ /* 0x000fe4000001ff00 */
[----:B------:R-:W-:Y:S02]  /*1580*/  CS2R R64, SRZ ;  /* 0x0000000000407805 */ /* 0x000fe4000001ff00 */
        /* <DEDUP_REMOVED lines=14> */
[----:B0-----:R-:W-:Y:S01]  /*1670*/  R2UR UR7, R8 ;  /* 0x00000000080772ca */ /* 0x001fe200000e0000 */
[----:B-1----:R-:W-:Y:S01]  /*1680*/  ULEA UR9, UR10, UR9, 0x18 ;  /* 0x000000090a097291 */ /* 0x002fe2000f8ec03f */
        /* <DEDUP_REMOVED lines=10> */
[----:B------:R-:W-:Y:S01]  /*1730*/  CS2R R50, SRZ ;  /* 0x0000000000327805 */ /* 0x000fe2000001ff00 */
[----:B------:R-:W-:Y:S01]  /*1740*/  ULEA.HI UR8, UR7, UR7, URZ, 0x1 ;  /* 0x0000000707087291 */ /* 0x000fe2000f8f083f */
[----:B------:R-:W-:-:S03]  /*1750*/  CS2R R52, SRZ ;  /* 0x0000000000347805 */ /* 0x000fc6000001ff00 */
[----:B------:R-:W-:-:S04]  /*1760*/  ULOP3.LUT UR8, UR8, 0xffffe, URZ, 0xc0, !UPT ;  /* 0x000ffffe08087892 */ /* 0x000fc8000f8ec03f */
[----:B------:R-:W-:-:S04]  /*1770*/  UIADD3 UR8, UR7, -UR8, URZ ;  /* 0x8000000807087290 */ /* 0x000fc8000fffe03f */
[----:B------:R-:W-:Y:S01]  /*1780*/  ULEA UR8, UR8, UR9, 0xc ;  /* 0x0000000908087291 */ /* 0x000fe2000f8e603f */
[----:B--234-:R-:W-:Y:S11]  /*1790*/  @!P1 BRA `(.L_x_18) ;  /* 0x0000000400209947 */ /* 0x01cff60003800000 */
[----:B------:R-:W-:Y:S01]  /*17a0*/  UIADD3 UR8, UR8, 0x180, URZ ;  /* 0x0000018008087890 */ /* 0x000fe2000fffe03f */
[----:B------:R-:W-:Y:S01]  /*17b0*/  R2UR UR7, R108 ;  /* 0x000000006c0772ca */ /* 0x000fe200000e0000 */
[----:B------:R-:W-:Y:S01]  /*17c0*/  IMAD.MOV.U32 R8, RZ, RZ, R104 ;  /* 0x000000ffff087224 */ /* 0x000fe200078e0068 */
[----:B------:R-:W-:Y:S01]  /*17d0*/  UPLOP3.LUT UP0, UPT, UPT, UPT, UPT, 0x40, 0x0 ;  /* 0x000000000000789c */ /* 0x000fe20003f0e870 */
[----:B------:R-:W-:Y:S01]  /*17e0*/  IMAD.MOV.U32 R9, RZ, RZ, R109 ;  /* 0x000000ffff097224 */ /* 0x000fe200078e006d */
[----:B------:R-:W-:Y:S01]  /*17f0*/  USHF.R.U32.HI UR8, URZ, 0x4, UR8 ;  /* 0x000000043f087899 */ /* 0x000fe20008011608 */
[----:B------:R-:W-:-:S03]  /*1800*/  IMAD.MOV.U32 R10, RZ, RZ, R108 ;  /* 0x000000ffff0a7224 */ /* 0x000fc600078e006c */
[----:B------:R-:W-:-:S04]  /*1810*/  ULOP3.LUT UR8, UR8, 0x3fff, URZ, 0xc0, !UPT ;  /* 0x00003fff08087892 */ /* 0x000fc8000f8ec03f */
[----:B------:R-:W-:-:S12]  /*1820*/  ULOP3.LUT UR16, UR8, 0x10000, URZ, 0xfc, !UPT ;  /* 0x0001000008107892 */ /* 0x000fd8000f8efc3f */
.L_x_25:
[----:B------:R-:W-:-:S13]  /*1830*/  ISETP.NE.AND P2, PT, R154, 0x3, PT ;  /* 0x000000039a00780c */ /* 0x000fda0003f45270 */
[----:B01--4-:R-:W-:Y:S05]  /*1840*/  @!P2 BRA `(.L_x_19) ;  /* 0x000000000004a947 */ /* 0x013fea0003800000 */
[----:B------:R-:W-:Y:S01]  /*1850*/  BPT.TRAP 0x1 ;  /* 0x000000040000795c */ /* 0x000fe20000300000 */
.L_x_19:
[----:B------:R-:W0:Y:S01]  /*1860*/  S2UR UR9, SR_CgaCtaId ;  /* 0x00000000000979c3 */ /* 0x000e220000008800 */
[----:B------:R-:W-:Y:S01]  /*1870*/  UMOV UR8, 0x400 ;  /* 0x0000040000087882 */ /* 0x000fe20000000000 */
[----:B------:R-:W-:Y:S01]  /*1880*/  SHF.L.U32 R12, R9, 0x1f, RZ ;  /* 0x0000001f090c7819 */ /* 0x000fe200000006ff */
[----:B0-----:R-:W-:-:S04]  /*1890*/  ULEA UR17, UR9, UR8, 0x18 ;  /* 0x0000000809117291 */ /* 0x001fc8000f8ec03f */
[----:B------:R-:W-:-:S09]  /*18a0*/  ULEA UR8, UR7, UR17, 0x3 ;  /* 0x0000001107087291 */ /* 0x000fd2000f8e183f */
[----:B------:R0:W1:Y:S01]  /*18b0*/  SYNCS.PHASECHK.TRANS64.TRYWAIT P1, [UR8], R12 ;  /* 0x0000000cff0075a7 */ /* 0x0000620008020148 */
[----:B------:R-:W-:Y:S05]  /*18c0*/  @!P2 BRA `(.L_x_20) ;  /* 0x000000000004a947 */ /* 0x000fea0003800000 */
[----:B------:R-:W-:Y:S01]  /*18d0*/  BPT.TRAP 0x1 ;  /* 0x000000040000795c */ /* 0x000fe20000300000 */
.L_x_20:
[----:B------:R-:W-:-:S04]  /*18e0*/  IMAD.U32 R14, RZ, RZ, UR7 ;  /* 0x00000007ff0e7e24 */ /* 0x000fc8000f8e00ff */
[----:B------:R-:W-:Y:S01]  /*18f0*/  IMAD R11, R14, 0x800, R105 ;  /* 0x000008000e0b7824 */ /* 0x000fe200078e0269 */
[----:B-1----:R-:W-:Y:S06]  /*1900*/  @P1 BRA `(.L_x_21) ;  /* 0x0000000000081947 */ /* 0x002fec0003800000 */
[----:B------:R-:W1:Y:S02]  /*1910*/  SYNCS.PHASECHK.TRANS64.TRYWAIT P1, [UR8], R12 ;  /* 0x0000000cff0075a7 */ /* 0x000e640008020148 */
[----:B-1----:R-:W-:Y:S05]  /*1920*/  @!P1 BRA `(.L_x_22) ;  /* 0x0000006c002c9947 */ /* 0x002fea0003800000 */
.L_x_21:
[----:B------:R-:W-:Y:S01]  /*1930*/  LDS.64 R88, [R11+UR17+0x30180] ;  /* 0x030180110b587984 */ /* 0x000fe20008000a00 */
[----:B------:R-:W-:Y:S02]  /*1940*/  UIADD3 UR8, UR17, 0x20180, URZ ;  /* 0x0002018011087890 */ /* 0x000fe4000fffe03f */
[----:B------:R-:W-:Y:S01]  /*1950*/  ULEA UR13, UR7, UR16, 0xa ;  /* 0x00000010070d7291 */ /* 0x000fe2000f8e503f */
[----:B------:R-:W4:Y:S01]  /*1960*/  LDS.64 R90, [R11+UR17+0x30580] ;  /* 0x030580110b5a7984 */ /* 0x000f220008000a00 */
[----:B------:R-:W-:Y:S01]  /*1970*/  USHF.R.U32.HI UR8, URZ, 0x4, UR8 ;  /* 0x000000043f087899 */ /* 0x000fe20008011608 */
[----:B------:R-:W-:Y:S01]  /*1980*/  UMOV UR9, 0x80000020 ;  /* 0x8000002000097882 */ /* 0x000fe20000000000 */
[----:B------:R-:W-:Y:S02]  /*1990*/  UMOV UR11, 0x40000040 ;  /* 0x40000040000b7882 */ /* 0x000fe40000000000 */
[----:B------:R-:W-:-:S04]  /*19a0*/  ULOP3.LUT UR8, UR8, 0x3fff, URZ, 0xc0, !UPT ;  /* 0x00003fff08087892 */ /* 0x000fc8000f8ec03f */
[----:B------:R-:W-:-:S04]  /*19b0*/  ULOP3.LUT UR8, UR8, 0x10000, URZ, 0xfc, !UPT ;  /* 0x0001000008087892 */ /* 0x000fc8000f8efc3f */
[----:B------:R-:W-:-:S03]  /*19c0*/  ULEA UR12, UR7, UR8, 0x9 ;  /* 0x00000008070c7291 */ /* 0x000fc6000f8e483f */
[----:B------:R-:W-:-:S04]  /*19d0*/  UMOV UR8, UR13 ;  /* 0x0000000d00087c82 */ /* 0x000fc80008000000 */
[----:B------:R-:W-:Y:S01]  /*19e0*/  UMOV UR10, UR12 ;  /* 0x0000000c000a7c82 */ /* 0x000fe20008000000 */
[----:B----4-:R-:W-:-:S06]  /*19f0*/  WARPGROUP.ARRIVE ;  /* 0x00000000000079c5 */ /* 0x010fcc0000000000 */
[----:B------:R-:W-:Y:S01]  /*1a00*/  HGMMA.SP.64x64x32.F32.BF16 R56, gdesc[UR8], R56, UP0, R88, 0x0 ;  /* 0x08e05800083879f0 */ /* 0x000fe2000bf01a38 */
[----:B------:R-:W-:Y:S01]  /*1a10*/  UIADD3 UR8, UR13, 0x200, URZ ;  /* 0x000002000d087890 */ /* 0x000fe2000fffe03f */
[----:B------:R-:W-:-:S08]  /*1a20*/  UMOV UR9, 0x80000020 ;  /* 0x8000002000097882 */ /* 0x000fd00000000000 */
[----:B------:R-:W-:Y:S01]  /*1a30*/  HGMMA.SP.64x64x32.F32.BF16 R24, gdesc[UR8], R24, UP0, R90, 0x0 ;  /* 0x08e05a00081879f0 */ /* 0x000fe2000bf01a18 */
[----:B------:R-:W-:Y:S02]  /*1a40*/  UIADD3 UR8, UR13, 0x2, URZ ;  /* 0x000000020d087890 */ /* 0x000fe4000fffe03f */
[----:B------:R-:W-:Y:S01]  /*1a50*/  UIADD3 UR10, UR12, 0x4, URZ ;  /* 0x000000040c0a7890 */ /* 0x000fe2000fffe03f */
[----:B------:R-:W-:Y:S01]  /*1a60*/  UMOV UR9, 0x80000020 ;  /* 0x8000002000097882 */ /* 0x000fe20000000000 */
[----:B------:R-:W-:-:S07]  /*1a70*/  UMOV UR11, 0x40000040 ;  /* 0x40000040000b7882 */ /* 0x000fce0000000000 */
[----:B------:R-:W-:Y:S01]  /*1a80*/  HGMMA.SP.64x64x32.F32.BF16 R56, gdesc[UR8], R56, R89, 0x0 ;  /* 0x08e05900083879f0 */ /* 0x000fe20008701a38 */
[----:B------:R-:W-:Y:S01]  /*1a90*/  UIADD3 UR8, UR13, 0x202, URZ ;  /* 0x000002020d087890 */ /* 0x000fe2000fffe03f */
[----:B------:R-:W-:-:S08]  /*1aa0*/  UMOV UR9, 0x80000020 ;  /* 0x8000002000097882 */ /* 0x000fd00000000000 */
[----:B------:R-:W-:Y:S03]  /*1ab0*/  HGMMA.SP.64x64x32.F32.BF16 R24, gdesc[UR8], R24, R91, 0x0, gsb0 ;  /* 0x08e05b00081879f0 */ /* 0x000fe60008001a18 */
[----:B------:R-:W-:Y:S02]  /*1ac0*/  WARPGROUP.DEPBAR.LE gsb0, 0x0 ;  /* 0x00008000000079c5 */ /* 0x000fe40000010000 */
[----:B------:R-:W-:Y:S05]  /*1ad0*/  @!P2 BRA `(.L_x_23) ;  /* 0x000000000004a947 */ /* 0x000fea0003800000 */
[----:B------:R-:W-:Y:S01]  /*1ae0*/  BPT.TRAP 0x1 ;  /* 0x000000040000795c */ /* 0x000fe20000300000 */
.L_x_23:
[----:B------:R-:W-:Y:S02]  /*1af0*/  @P0 LEA R11, R10, UR17, 0x3 ;  /* 0x000000110a0b0c11 */ /* 0x000fe4000f8e18ff */
[----:B------:R-:W-:-:S03]  /*1b00*/  ISETP.GT.U32.AND P1, PT, R4, 0x1, PT ;  /* 0x000000010400780c */ /* 0x000fc60003f24070 */
[----:B------:R-:W-:-:S05]  /*1b10*/  @P0 VIADD R11, R11, 0x40 ;  /* 0x000000400b0b0836 */ /* 0x000fca0000000000 */
[----:B------:R-:W-:-:S04]  /*1b20*/  @P0 PRMT R11, R6, 0x654, R11 ;  /* 0x00000654060b0816 */ /* 0x000fc8000000000b */
[----:B------:R4:W-:Y:S01]  /*1b30*/  @P0 SYNCS.ARRIVE.TRANS64.RED.A1T0 RZ, [R11+URZ], RZ ;  /* 0x000000ff0bff09a7 */ /* 0x0009e2000810043f */
[----:B------:R-:W-:Y:S05]  /*1b40*/  @P1 BRA `(.L_x_24) ;  /* 0x0000000000041947 */ /* 0x000fea0003800000 */
[----:B------:R-:W-:Y:S01]  /*1b50*/  BPT.TRAP 0x1 ;  /* 0x000000040000795c */ /* 0x000fe20000300000 */
.L_x_24:
[----:B------:R-:W-:Y:S01]  /*1b60*/  UIADD3 UR7, UR7, 0x1, URZ ;  /* 0x0000000107077890 */ /* 0x000fe2000fffe03f */
[----:B------:R-:W-:Y:S01]  /*1b70*/  ISETP.GT.AND P2, PT, R8, 0x1, PT ;  /* 0x000000010800780c */ /* 0x000fe20003f44270 */
[----:B------:R-:W-:Y:S02]  /*1b80*/  VIADD R10, R10, 0x1 ;  /* 0x000000010a0a7836 */ /* 0x000fe40000000000 */
[----:B------:R-:W-:Y:S01]  /*1b90*/  UISETP.NE.AND UP0, UPT, UR7, 0x8, UPT ;  /* 0x000000080700788c */ /* 0x000fe2000bf05270 */
[----:B------:R-:W-:Y:S02]  /*1ba0*/  VIADD R8, R8, 0xffffffff ;  /* 0xffffffff08087836 */ /* 0x000fe40000000000 */
[C---:B------:R-:W-:Y:S01]  /*1bb0*/  ISETP.NE.AND P1, PT, R10.reuse, 0x8, PT ;  /* 0x000000080a00780c */ /* 0x040fe20003f25270 */
[----:B------:R-:W-:Y:S02]  /*1bc0*/  USEL UR8, URZ, 0x1, UP0 ;  /* 0x000000013f087887 */ /* 0x000fe40008000000 */
[----:B------:R-:W-:Y:S01]  /*1bd0*/  USEL UR7, UR7, URZ, UP0 ;  /* 0x0000003f07077287 */ /* 0x000fe20008000000 */
[----:B------:R-:W-:Y:S01]  /*1be0*/  SEL R10, R10, RZ, P1 ;  /* 0x000000ff0a0a7207 */ /* 0x000fe20000800000 */
[----:B------:R-:W-:-:S02]  /*1bf0*/  UPLOP3.LUT UP0, UPT, UPT, UPT, UPT, 0x80, 0x0 ;  /* 0x000000000000789c */ /* 0x000fc40003f0f070 */
[----:B------:R-:W-:Y:S01]  /*1c00*/  LOP3.LUT R9, R9, UR8, RZ, 0x3c, !PT ;  /* 0x0000000809097c12 */ /* 0x000fe2000f8e3cff */
[----:B------:R-:W-:Y:S08]  /*1c10*/  @P2 BRA `(.L_x_25) ;  /* 0xfffffffc00042947 */ /* 0x000ff0000383ffff */
.L_x_18:
[----:B------:R-:W-:Y:S01]  /*1c20*/  IMAD.IADD R108, R111, 0x1, R108 ;  /* 0x000000016f6c7824 */ /* 0x000fe200078e026c */
[----:B------:R-:W-:Y:S01]  /*1c30*/  SHF.R.S32.HI R16, RZ, 0x1f, R5 ;  /* 0x0000001fff107819 */ /* 0x000fe20000011405 */
[----:B01----:R-:W-:Y:S01]  /*1c40*/  IMAD.SHL.U32 R12, R103, 0x100, RZ ;  /* 0x00000100670c7824 */ /* 0x003fe200078e00ff */
[----:B------:R-:W-:Y:S01]  /*1c50*/  ULDC UR7, c[0x0][0x288] ;  /* 0x0000a20000077ab9 */ /* 0x000fe20000000800 */
[----:B------:R-:W-:Y:S01]  /*1c60*/  IMAD.SHL.U32 R13, R7, 0x40, RZ ;  /* 0x00000040070d7824 */ /* 0x000fe200078e00ff */
[----:B------:R-:W-:Y:S01]  /*1c70*/  SHF.R.U32.HI R8, RZ, 0x3, R108 ;  /* 0x00000003ff087819 */ /* 0x000fe2000001166c */
[----:B------:R-:W-:Y:S01]  /*1c80*/  IMAD.IADD R120, R115, 0x1, R12 ;  /* 0x0000000173787824 */ /* 0x000fe200078e020c */
[----:B------:R-:W-:Y:S01]  /*1c90*/  ULDC.64 UR8, c[0x0][0x6d0] ;  /* 0x0001b40000087ab9 */ /* 0x000fe20000000a00 */
[----:B------:R-:W-:Y:S01]  /*1ca0*/  ISETP.GT.U32.AND P1, PT, R108, 0x7, PT ;  /* 0x000000076c00780c */ /* 0x000fe20003f24070 */
[----:B------:R-:W-:Y:S01]  /*1cb0*/  IMAD R10, R16, UR8, RZ ;  /* 0x00000008100a7c24 */ /* 0x000fe2000f8e02ff */
[----:B------:R-:W-:Y:S01]  /*1cc0*/  LOP3.LUT R8, R8, 0x1, RZ, 0xc0, !PT ;  /* 0x0000000108087812 */ /* 0x000fe200078ec0ff */
[----:B------:R-:W-:-:S02]  /*1cd0*/  WARPGROUP.DEPBAR.LE gsb0, 0x0 ;  /* 0x00008000000079c5 */ /* 0x000fc40000010000 */
[----:B------:R-:W-:Y:S01]  /*1ce0*/  SHF.R.S32.HI R121, RZ, 0x1f, R120 ;  /* 0x0000001fff797819 */ /* 0x000fe20000011478 */
[----:B----4-:R-:W-:Y:S01]  /*1cf0*/  IMAD R11, R5, UR9, R10 ;  /* 0x00000009050b7c24 */ /* 0x010fe2000f8e020a */
[----:B------:R-:W-:Y:S01]  /*1d00*/  ISETP.NE.U32.AND P2, PT, R8, 0x1, PT ;  /* 0x000000010800780c */ /* 0x000fe20003f45070 */
[----:B------:R-:W-:Y:S01]  /*1d10*/  IMAD.MOV.U32 R103, RZ, RZ, -0x1 ;  /* 0xffffffffff677424 */ /* 0x000fe200078e00ff */
[----:B------:R-:W-:Y:S01]  /*1d20*/  ISETP.GE.AND P3, PT, R13, UR7, PT ;  /* 0x000000070d007c0c */ /* 0x000fe2000bf66270 */
[----:B------:R-:W-:Y:S01]  /*1d30*/  IMAD.WIDE.U32 R8, R5, UR8, R120 ;  /* 0x0000000805087c25 */ /* 0x000fe2000f8e0078 */
[----:B------:R-:W-:Y:S01]  /*1d40*/  ULDC UR8, c[0x0][0x284] ;  /* 0x0000a10000087ab9 */ /* 0x000fe20000000800 */
[----:B------:R-:W-:Y:S02]  /*1d50*/  ISETP.LT.U32.AND P1, PT, R111, 0x8, P1 ;  /* 0x000000086f00780c */ /* 0x000fe40000f21070 */
[----:B------:R-:W-:Y:S01]  /*1d60*/  ISETP.GE.OR P3, PT, R12, UR8, P3 ;  /* 0x000000080c007c0c */ /* 0x000fe20009f66670 */
[----:B------:R-:W-:Y:S01]  /*1d70*/  IMAD.IADD R9, R9, 0x1, R11 ;  /* 0x0000000109097824 */ /* 0x000fe200078e020b */
[----:B------:R-:W-:-:S02]  /*1d80*/  ISETP.GT.U32.AND P2, PT, R111, 0x7, !P2 ;  /* 0x000000076f00780c */ /* 0x000fc40005744070 */
[----:B------:R-:W-:Y:S02]  /*1d90*/  SEL R10, RZ, 0x1, !P1 ;  /* 0x00000001ff0a7807 */ /* 0x000fe40004800000 */
[----:B------:R-:W-:Y:S02]  /*1da0*/  SEL R11, RZ, 0x1, !P2 ;  /* 0x00000001ff0b7807 */ /* 0x000fe40005000000 */
[----:B------:R-:W-:Y:S02]  /*1db0*/  LOP3.LUT R108, R108, 0x7, RZ, 0xc0, !PT ;  /* 0x000000076c6c7812 */ /* 0x000fe400078ec0ff */
[----:B------:R-:W-:-:S03]  /*1dc0*/  LOP3.LUT R109, R11, R109, R10, 0x96, !PT ;  /* 0x0000006d0b6d7212 */ /* 0x000fc600078e960a */
[----:B------:R-:W-:Y:S05]  /*1dd0*/  @P3 BRA `(.L_x_26) ;  /* 0x0000004800643947 */ /* 0x000fea0003800000 */
[----:B------:R-:W0:Y:S01]  /*1de0*/  LDC.64 R18, c[0x0][0x6c8] ;  /* 0x0001b200ff127b82 */ /* 0x000e220000000a00 */
[----:B------:R-:W-:Y:S01]  /*1df0*/  IMAD.WIDE R10, R7, 0x40, RZ ;  /* 0x00000040070a7825 */ /* 0x000fe200078e02ff */
[----:B---3-5:R-:W-:Y:S01]  /*1e00*/  FSETP.NEU.AND P2, PT, R116, RZ, PT ;  /* 0x000000ff7400720b */ /* 0x028fe20003f4d000 */
[----:B------:R-:W-:Y:S02]  /*1e10*/  BSSY B0, `(.L_x_26) ;  /* 0x0000495000007945 */ /* 0x000fe40003800000 */
[----:B------:R-:W-:Y:S01]  /*1e20*/  IMAD.IADD R102, R114, 0x1, -R13 ;  /* 0x0000000172667824 */ /* 0x000fe200078e0a0d */
[----:B------:R-:W-:Y:S01]  /*1e30*/  LOP3.LUT R129, R10, 0x6, R110, 0xf8, !PT ;  /* 0x000000060a817812 */ /* 0x000fe200078ef86e */
[----:B------:R-:W-:-:S03]  /*1e40*/  IMAD.IADD R7, R106, 0x1, -R12 ;  /* 0x000000016a077824 */ /* 0x000fc600078e0a0c */
[----:B------:R-:W-:-:S04]  /*1e50*/  ISETP.GT.AND P1, PT, R102, RZ, PT ;  /* 0x000000ff6600720c */ /* 0x000fc80003f24270 */
[----:B------:R-:W-:Y:S01]  /*1e60*/  ISETP.GT.AND P3, PT, R7, RZ, P1 ;  /* 0x000000ff0700720c */ /* 0x000fe20000f64270 */
[-C--:B0-----:R-:W-:Y:S02]  /*1e70*/  IMAD R12, R11, R18.reuse, RZ ;  /* 0x000000120b0c7224 */ /* 0x081fe400078e02ff */
[----:B------:R-:W-:-:S04]  /*1e80*/  IMAD.WIDE.U32 R14, R129, R18, R8 ;  /* 0x00000012810e7225 */ /* 0x000fc800078e0008 */
[----:B------:R-:W-:-:S04]  /*1e90*/  IMAD R9, R129, R19, R12 ;  /* 0x0000001381097224 */ /* 0x000fc800078e020c */
[----:B------:R-:W-:Y:S01]  /*1ea0*/  IMAD.IADD R13, R15, 0x1, R9 ;  /* 0x000000010f0d7824 */ /* 0x000fe200078e0209 */
[----:B------:R-:W-:Y:S06]  /*1eb0*/  @!P2 BRA `(.L_x_27) ;  /* 0x000000340094a947 */ /* 0x000fec0003800000 */
[----:B------:R-:W0:Y:S01]  /*1ec0*/  LDC.64 R118, c[0x0][0x6b0] ;  /* 0x0001ac00ff767b82 */ /* 0x000e220000000a00 */
[----:B------:R-:W-:Y:S01]  /*1ed0*/  ULDC.64 UR10, c[0x0][0x6b8] ;  /* 0x0001ae00000a7ab9 */ /* 0x000fe20000000a00 */
[----:B------:R-:W-:Y:S01]  /*1ee0*/  ULDC.64 UR12, c[0x0][0x6a8] ;  /* 0x0001aa00000c7ab9 */ /* 0x000fe20000000a00 */
[----:B------:R-:W-:Y:S01]  /*1ef0*/  IMAD R8, R16, UR10, RZ ;  /* 0x0000000a10087c24 */ /* 0x000fe2000f8e02ff */
[----:B------:R-:W-:Y:S01]  /*1f00*/  ULDC.64 UR8, c[0x0][0x6c0] ;  /* 0x0001b00000087ab9 */ /* 0x000fe20000000a00 */
[----:B------:R-:W-:-:S03]  /*1f10*/  IMAD.WIDE.U32 R124, R5, UR10, R120 ;  /* 0x0000000a057c7c25 */ /* 0x000fc6000f8e0078 */
[----:B------:R-:W1:Y:S01]  /*1f20*/  LDC.64 R90, c[0x0][0x6b0] ;  /* 0x0001ac00ff5a7b82 */ /* 0x000e620000000a00 */
[----:B------:R-:W-:Y:S02]  /*1f30*/  IMAD R131, R5, UR11, R8 ;  /* 0x0000000b05837c24 */ /* 0x000fe4000f8e0208 */
[----:B------:R-:W-:Y:S02]  /*1f40*/  IMAD.MOV.U32 R122, RZ, RZ, R124 ;  /* 0x000000ffff7a7224 */ /* 0x000fe400078e007c */
[----:B------:R-:W-:Y:S02]  /*1f50*/  IMAD.IADD R123, R125, 0x1, R131 ;  /* 0x000000017d7b7824 */ /* 0x000fe400078e0283 */
[-C--:B0-----:R-:W-:Y:S02]  /*1f60*/  IMAD R10, R11, R118.reuse, RZ ;  /* 0x000000760b0a7224 */ /* 0x081fe400078e02ff */
[----:B------:R-:W-:-:S04]  /*1f70*/  IMAD.WIDE.U32 R8, R129, R118, R122 ;  /* 0x0000007681087225 */ /* 0x000fc800078e007a */
[----:B------:R-:W-:Y:S01]  /*1f80*/  IMAD R133, R129, R119, R10 ;  /* 0x0000007781857224 */ /* 0x000fe200078e020a */
[----:B------:R-:W-:-:S03]  /*1f90*/  LEA R10, P2, R8, UR12, 0x2 ;  /* 0x0000000c080a7c11 */ /* 0x000fc6000f8410ff */
[----:B------:R-:W-:-:S05]  /*1fa0*/  IMAD.IADD R9, R9, 0x1, R133 ;  /* 0x0000000109097824 */ /* 0x000fca00078e0285 */
[----:B------:R-:W-:-:S05]  /*1fb0*/  LEA.HI.X R11, R8, UR13, R9, 0x2, P2 ;  /* 0x0000000d080b7c11 */ /* 0x000fca00090f1409 */
[----:B------:R0:W3:Y:S01]  /*1fc0*/  @P3 LDG.E.LTC128B R21, desc[UR14][R10.64] ;  /* 0x0000000e0a153981 */ /* 0x0000e2000c1e1920 */
[----:B------:R-:W-:Y:S01]  /*1fd0*/  ISETP.GT.AND P6, PT, R102, 0x1, PT ;  /* 0x000000016600780c */ /* 0x000fe20003fc4270 */
[-C--:B-1----:R-:W-:Y:S01]  /*1fe0*/  IMAD.WIDE.U32 R22, R129, R118.reuse, R90 ;  /* 0x0000007681167225 */ /* 0x082fe200078e005a */
[C---:B------:R-:W-:Y:S01]  /*1ff0*/  LEA R12, P2, R14.reuse, UR8, 0x2 ;  /* 0x000000080e0c7c11 */ /* 0x040fe2000f8410ff */
[----:B------:R-:W-:Y:S01]  /*2000*/  BSSY B1, `(.L_x_28) ;  /* 0x0000018000017945 */ /* 0x000fe20003800000 */
[----:B------:R-:W-:Y:S01]  /*2010*/  ISETP.GT.AND P4, PT, R7, RZ, P6 ;  /* 0x000000ff0700720c */ /* 0x000fe20003784270 */
[----:B------:R-:W-:Y:S01]  /*2020*/  IMAD.WIDE.U32 R8, R129, R118, R120 ;  /* 0x0000007681087225 */ /* 0x000fe200078e0078 */
[----:B------:R-:W-:Y:S02]  /*2030*/  LEA.HI.X R13, R14, UR9, R13, 0x2, P2 ;  /* 0x000000090e0d7c11 */ /* 0x000fe400090f140d */
[----:B------:R-:W-:Y:S01]  /*2040*/  LOP3.LUT R130, R130, 0xfffffffd, RZ, 0xc0, !PT ;  /* 0xfffffffd82827812 */ /* 0x000fe200078ec0ff */
[C---:B------:R-:W-:Y:S01]  /*2050*/  IMAD.IADD R95, R133.reuse, 0x1, R23 ;  /* 0x00000001855f7824 */ /* 0x040fe200078e0217 */
[----:B0-----:R-:W-:Y:S01]  /*2060*/  IADD3 R11, P2, R124, R22, RZ ;  /* 0x000000167c0b7210 */ /* 0x001fe20007f5e0ff */
[----:B------:R-:W-:-:S02]  /*2070*/  IMAD.IADD R9, R133, 0x1, R9 ;  /* 0x0000000185097824 */ /* 0x000fc400078e0209 */
[----:B------:R-:W-:Y:S02]  /*2080*/  @P6 LOP3.LUT R130, R130, 0x2, RZ, 0xfc, !PT ;  /* 0x0000000282826812 */ /* 0x000fe400078efcff */
[----:B------:R-:W-:Y:S01]  /*2090*/  IMAD.X R20, R95, 0x1, R123, P2 ;  /* 0x000000015f147824 */ /* 0x000fe200010e067b */
[----:B------:R-:W-:Y:S01]  /*20a0*/  LEA R10, P2, R18, R12, 0x2 ;  /* 0x0000000c120a7211 */ /* 0x000fe200078410ff */
[----:B------:R-:W-:-:S04]  /*20b0*/  IMAD.WIDE.U32 R16, R5, UR10, R8 ;  /* 0x0000000a05107c25 */ /* 0x000fc8000f8e0008 */
[----:B------:R-:W-:Y:S02]  /*20c0*/  IMAD.IADD R93, R131, 0x1, R17 ;  /* 0x00000001835d7824 */ /* 0x000fe400078e0211 */
[----:B---3--:R-:W-:-:S04]  /*20d0*/  FMUL R15, R21, R116 ;  /* 0x00000074150f7220 */ /* 0x008fc80000400000 */
[----:B--2---:R-:W-:-:S05]  /*20e0*/  FFMA R89, R56, R117, R15 ;  /* 0x0000007538597223 */ /* 0x004fca000000000f */
[----:B------:R0:W-:Y:S01]  /*20f0*/  @P3 STG.E desc[UR14][R12.64], R89 ;  /* 0x000000590c003986 */ /* 0x0001e2000c10190e */
[----:B------:R-:W-:-:S04]  /*2100*/  LEA R14, P3, R11, UR12, 0x2 ;  /* 0x0000000c0b0e7c11 */ /* 0x000fc8000f8610ff */
[----:B------:R-:W-:Y:S02]  /*2110*/  LEA.HI.X R15, R11, UR13, R20, 0x2, P3 ;  /* 0x0000000d0b0f7c11 */ /* 0x000fe400098f1414 */
[----:B------:R-:W-:Y:S02]  /*2120*/  LEA.HI.X R11, R18, R13, R19, 0x2, P2 ;  /* 0x0000000d120b7211 */ /* 0x000fe400010f1413 */
[----:B------:R-:W-:Y:S02]  /*2130*/  IADD3 R20, P3, R120, R22, RZ ;  /* 0x0000001678147210 */ /* 0x000fe40007f7e0ff */
[----:B------:R-:W-:Y:S01]  /*2140*/  LEA R8, P2, R16, UR12, 0x2 ;  /* 0x0000000c10087c11 */ /* 0x000fe2000f8410ff */
[----:B0-----:R-:W-:Y:S01]  /*2150*/  IMAD.MOV.U32 R89, RZ, RZ, R21 ;  /* 0x000000ffff597224 */ /* 0x001fe200078e0015 */
[----:B------:R-:W-:Y:S11]  /*2160*/  @!P4 BRA `(.L_x_29) ;  /* 0x000000000004c947 */ /* 0x000ff60003800000 */
[----:B------:R0:W5:Y:S02]  /*2170*/  LDG.E.LTC128B R89, desc[UR14][R14.64] ;  /* 0x0000000e0e597981 */ /* 0x000164000c1e1920 */
.L_x_29:
[----:B------:R-:W-:Y:S05]  /*2180*/  BSYNC B1 ;  /* 0x0000000000017941 */ /* 0x000fea0003800000 */
.L_x_28:
[----:B------:R-:W-:Y:S01]  /*2190*/  LEA.HI.X R9, R16, UR13, R93, 0x2, P2 ;  /* 0x0000000d10097c11 */ /* 0x000fe200090f145d */
[----:B-----5:R-:W-:Y:S01]  /*21a0*/  FMUL R56, R89, R116 ;  /* 0x0000007459387220 */ /* 0x020fe20000400000 */
[----:B------:R-:W-:Y:S01]  /*21b0*/  ISETP.GT.AND P2, PT, R7, 0x8, P1 ;  /* 0x000000080700780c */ /* 0x000fe20000f44270 */
[--C-:B------:R-:W-:Y:S01]  /*21c0*/  IMAD.X R21, R121, 0x1, R95.reuse, P3 ;  /* 0x0000000179157824 */ /* 0x100fe200018e065f */
[----:B------:R-:W-:Y:S01]  /*21d0*/  BSSY B1, `(.L_x_30) ;  /* 0x000000e000017945 */ /* 0x000fe20003800000 */
[----:B0-----:R-:W-:Y:S02]  /*21e0*/  IMAD.MOV.U32 R14, RZ, RZ, R22 ;  /* 0x000000ffff0e7224 */ /* 0x001fe400078e0016 */
[----:B------:R-:W-:Y:S01]  /*21f0*/  FFMA R93, R57, R117, R56 ;  /* 0x00000075395d7223 */ /* 0x000fe20000000038 */
[----:B------:R-:W-:Y:S02]  /*2200*/  IMAD.MOV.U32 R15, RZ, RZ, R95 ;  /* 0x000000ffff0f7224 */ /* 0x000fe400078e005f */
[----:B------:R-:W-:-:S02]  /*2210*/  IMAD.WIDE.U32 R16, R5, UR10, R20 ;  /* 0x0000000a05107c25 */ /* 0x000fc4000f8e0014 */
[----:B------:R0:W-:Y:S02]  /*2220*/  @P4 STG.E desc[UR14][R10.64], R93 ;  /* 0x0000005d0a004986 */ /* 0x0001e4000c10190e */
[----:B------:R-:W-:Y:S01]  /*2230*/  IMAD.WIDE.U32 R22, R118, 0x7, R14 ;  /* 0x0000000776167825 */ /* 0x000fe200078e000e */
[----:B------:R-:W-:-:S03]  /*2240*/  LEA R14, P3, R16, UR12, 0x2 ;  /* 0x0000000c100e7c11 */ /* 0x000fc6000f8610ff */
[----:B------:R-:W-:Y:S01]  /*2250*/  IMAD R128, R119, 0x7, RZ ;  /* 0x0000000777807824 */ /* 0x000fe200078e02ff */
[----:B------:R-:W-:Y:S01]  /*2260*/  IADD3 R20, P4, R124, R22, RZ ;  /* 0x000000167c147210 */ /* 0x000fe20007f9e0ff */
[----:B------:R-:W-:Y:S02]  /*2270*/  IMAD.IADD R57, R131, 0x1, R17 ;  /* 0x0000000183397824 */ /* 0x000fe400078e0211 */
[----:B------:R-:W-:Y:S01]  /*2280*/  IMAD.IADD R56, R23, 0x1, R128 ;  /* 0x0000000117387824 */ /* 0x000fe200078e0280 */
[----:B------:R-:W-:Y:S09]  /*2290*/  @!P2 BRA `(.L_x_31) ;  /* 0x000000000004a947 */ /* 0x000ff20003800000 */
[----:B------:R1:W5:Y:S02]  /*22a0*/  LDG.E.LTC128B R89, desc[UR14][R8.64+0x20] ;  /* 0x0000200e08597981 */ /* 0x000364000c1e1920 */
.L_x_31:
[----:B------:R-:W-:Y:S05]  /*22b0*/  BSYNC B1 ;  /* 0x0000000000017941 */ /* 0x000fea0003800000 */
.L_x_30:
[----:B-----5:R-:W-:Y:S01]  /*22c0*/  FMUL R17, R89, R116 ;  /* 0x0000007459117220 */ /* 0x020fe20000400000 */
[----:B------:R-:W-:Y:S01]  /*22d0*/  IMAD.X R21, R56, 0x1, R123, P4 ;  /* 0x0000000138157824 */ /* 0x000fe200020e067b */
[----:B------:R-:W-:Y:S01]  /*22e0*/  LEA.HI.X R15, R16, UR13, R57, 0x2, P3 ;  /* 0x0000000d100f7c11 */ /* 0x000fe200098f1439 */
[----:B------:R-:W-:Y:S01]  /*22f0*/  BSSY B1, `(.L_x_32) ;  /* 0x000000c000017945 */ /* 0x000fe20003800000 */
[----:B------:R-:W-:Y:S01]  /*2300*/  LEA R16, P3, R20, UR12, 0x2 ;  /* 0x0000000c14107c11 */ /* 0x000fe2000f8610ff */
[----:B------:R-:W-:Y:S01]  /*2310*/  FFMA R57, R58, R117, R17 ;  /* 0x000000753a397223 */ /* 0x000fe20000000011 */
[----:B------:R-:W-:Y:S02]  /*2320*/  ISETP.GT.AND P5, PT, R102, 0x8, PT ;  /* 0x000000086600780c */ /* 0x000fe40003fa4270 */
[----:B------:R-:W-:Y:S02]  /*2330*/  LEA.HI.X R17, R20, UR13, R21, 0x2, P3 ;  /* 0x0000000d14117c11 */ /* 0x000fe400098f1415 */
[----:B------:R-:W-:Y:S01]  /*2340*/  ISETP.GT.AND P3, PT, R7, 0x8, P6 ;  /* 0x000000080700780c */ /* 0x000fe20003764270 */
[----:B------:R2:W-:Y:S01]  /*2350*/  @P2 STG.E desc[UR14][R12.64+0x20], R57 ;  /* 0x000020390c002986 */ /* 0x0005e2000c10190e */
[----:B------:R-:W-:-:S02]  /*2360*/  LOP3.LUT R130, R130, 0xfffffffb, RZ, 0xc0, !PT ;  /* 0xfffffffb82827812 */ /* 0x000fc400078ec0ff */
[----:B------:R-:W-:-:S05]  /*2370*/  ISETP.GT.AND P2, PT, R7, RZ, P5 ;  /* 0x000000ff0700720c */ /* 0x000fca0002f44270 */
[----:B------:R-:W-:-:S04]  /*2380*/  @P5 LOP3.LUT R130, R130, 0x4, RZ, 0xfc, !PT ;  /* 0x0000000482825812 */ /* 0x000fc800078efcff */
[----:B--2---:R-:W-:Y:S05]  /*2390*/  @!P3 BRA `(.L_x_33) ;  /* 0x000000000004b947 */ /* 0x004fea0003800000 */
[----:B------:R2:W5:Y:S02]  /*23a0*/  LDG.E.LTC128B R89, desc[UR14][R14.64+0x20] ;  /* 0x0000200e0e597981 */ /* 0x000564000c1e1920 */
.L_x_33:
[----:B------:R-:W-:Y:S05]  /*23b0*/  BSYNC B1 ;  /* 0x0000000000017941 */ /* 0x000fea0003800000 */
.L_x_32:
[----:B-----5:R-:W-:Y:S01]  /*23c0*/  FMUL R20, R89, R116 ;  /* 0x0000007459147220 */ /* 0x020fe20000400000 */
[----:B------:R-:W-:-:S03]  /*23d0*/  IMAD.MOV.U32 R145, RZ, RZ, R89 ;  /* 0x000000ffff917224 */ /* 0x000fc600078e0059 */
[----:B------:R-:W-:-:S05]  /*23e0*/  FFMA R59, R59, R117, R20 ;  /* 0x000000753b3b7223 */ /* 0x000fca0000000014 */
[----:B------:R3:W-:Y:S04]  /*23f0*/  @P3 STG.E desc[UR14][R10.64+0x20], R59 ;  /* 0x0000203b0a003986 */ /* 0x0007e8000c10190e */
[----:B------:R4:W2:Y:S01]  /*2400*/  @P2 LDG.E.LTC128B R145, desc[UR14][R16.64] ;  /* 0x0000000e10912981 */ /* 0x0008a2000c1e1920 */
[----:B------:R-:W-:Y:S01]  /*2410*/  IADD3 R22, P3, R22, R118, RZ ;  /* 0x0000007616167210 */ /* 0x000fe20007f7e0ff */
[----:B------:R-:W-:Y:S01]  /*2420*/  IMAD.WIDE.U32 R136, R18, 0x1c, R10 ;  /* 0x0000001c12887825 */ /* 0x000fe200078e000a */
[----:B------:R-:W-:Y:S01]  /*2430*/  ISETP.GT.AND P4, PT, R102, 0x9, PT ;  /* 0x000000096600780c */ /* 0x000fe20003f84270 */
[----:B------:R-:W-:Y:S02]  /*2440*/  USHF.L.U32 UR7, UR6, 0x2, URZ ;  /* 0x0000000206077899 */ /* 0x000fe4000800063f */
[----:B------:R-:W-:Y:S01]  /*2450*/  IMAD.X R23, R56, 0x1, R119, P3 ;  /* 0x0000000138177824 */ /* 0x000fe200018e0677 */
[----:B------:R-:W-:Y:S01]  /*2460*/  USHF.L.U64.HI UR8, UR6, 0x2, UR5 ;  /* 0x0000000206087899 */ /* 0x000fe20008010205 */
[----:B---3--:R-:W-:-:S04]  /*2470*/  IMAD.WIDE.U32 R58, R118, 0x7, R90 ;  /* 0x00000007763a7825 */ /* 0x008fc800078e005a */
[----:B------:R-:W-:-:S04]  /*2480*/  IMAD.WIDE.U32 R134, R118, 0x7, R22 ;  /* 0x0000000776867825 */ /* 0x000fc800078e0016 */
[----:B------:R-:W-:Y:S01]  /*2490*/  IMAD.IADD R144, R128, 0x1, R135 ;  /* 0x0000000180907824 */ /* 0x000fe200078e0287 */
[----:B------:R-:W-:Y:S01]  /*24a0*/  IADD3 R56, P3, R134, R118, RZ ;  /* 0x0000007686387210 */ /* 0x000fe20007f7e0ff */
[----:B------:R-:W-:-:S04]  /*24b0*/  IMAD.IADD R59, R128, 0x1, R59 ;  /* 0x00000001803b7824 */ /* 0x000fc800078e023b */
[----:B------:R-:W-:Y:S02]  /*24c0*/  IMAD.X R57, R144, 0x1, R119, P3 ;  /* 0x0000000190397824 */ /* 0x000fe400018e0677 */
[----:B----4-:R-:W-:-:S04]  /*24d0*/  IMAD.WIDE.U32 R16, R129, R118, R58 ;  /* 0x0000007681107225 */ /* 0x010fc800078e003a */
[----:B------:R-:W-:-:S04]  /*24e0*/  IMAD.WIDE.U32 R138, R118, 0x7, R56 ;  /* 0x00000007768a7825 */ /* 0x000fc800078e0038 */
[----:B------:R-:W-:Y:S01]  /*24f0*/  IMAD.IADD R150, R128, 0x1, R139 ;  /* 0x0000000180967824 */ /* 0x000fe200078e028b */
[----:B------:R-:W-:-:S05]  /*2500*/  IADD3 R88, P3, R138, R118, RZ ;  /* 0x000000768a587210 */ /* 0x000fca0007f7e0ff */
[----:B------:R-:W-:Y:S02]  /*2510*/  IMAD.X R89, R150, 0x1, R119, P3 ;  /* 0x0000000196597824 */ /* 0x000fe400018e0677 */
[----:B0-----:R-:W-:-:S04]  /*2520*/  IMAD.WIDE.U32 R92, R118, 0x7, R88 ;  /* 0x00000007765c7825 */ /* 0x001fc800078e0058 */
[----:B------:R-:W-:Y:S01]  /*2530*/  IMAD.IADD R146, R128, 0x1, R93 ;  /* 0x0000000180927824 */ /* 0x000fe200078e025d */
[----:B------:R-:W-:-:S05]  /*2540*/  IADD3 R90, P3, R92, R118, RZ ;  /* 0x000000765c5a7210 */ /* 0x000fca0007f7e0ff */
[----:B------:R-:W-:Y:S01]  /*2550*/  IMAD.X R91, R146, 0x1, R119, P3 ;  /* 0x00000001925b7824 */ /* 0x000fe200018e0677 */
[----:B------:R-:W-:Y:S01]  /*2560*/  IADD3 R20, P3, R120, R16, RZ ;  /* 0x0000001078147210 */ /* 0x000fe20007f7e0ff */
[----:B------:R-:W-:-:S03]  /*2570*/  IMAD.WIDE.U32 R96, R118, 0x7, R90 ;  /* 0x0000000776607825 */ /* 0x000fc600078e005a */
[----:B------:R-:W-:Y:S01]  /*2580*/  IADD3.X R21, R121, R133, R17, P3, !PT ;  /* 0x0000008579157210 */ /* 0x000fe20001ffe411 */
[----:B------:R-:W-:Y:S01]  /*2590*/  IMAD.IADD R141, R128, 0x1, R97 ;  /* 0x00000001808d7824 */ /* 0x000fe200078e0261 */
[----:B------:R-:W-:Y:S01]  /*25a0*/  IADD3 R94, P3, R96, R118, RZ ;  /* 0x00000076605e7210 */ /* 0x000fe20007f7e0ff */
[----:B------:R-:W-:-:S04]  /*25b0*/  IMAD.WIDE.U32 R20, R5, UR10, R20 ;  /* 0x0000000a05147c25 */ /* 0x000fc8000f8e0014 */
[----:B------:R-:W-:Y:S01]  /*25c0*/  IMAD.X R95, R141, 0x1, R119, P3 ;  /* 0x000000018d5f7824 */ /* 0x000fe200018e0677 */
[----:B------:R-:W-:Y:S01]  /*25d0*/  LEA R16, P3, R20, UR12, 0x2 ;  /* 0x0000000c14107c11 */ /* 0x000fe2000f8610ff */
[----:B------:R-:W-:Y:S02]  /*25e0*/  IMAD.IADD R17, R131, 0x1, R21 ;  /* 0x0000000183117824 */ /* 0x000fe400078e0215 */
[----:B------:R-:W-:-:S03]  /*25f0*/  IMAD.WIDE.U32 R98, R118, 0x7, R94 ;  /* 0x0000000776627825 */ /* 0x000fc600078e005e */
[----:B------:R-:W-:Y:S01]  /*2600*/  LEA.HI.X R17, R20, UR13, R17, 0x2, P3 ;  /* 0x0000000d14117c11 */ /* 0x000fe200098f1411 */
[----:B------:R-:W-:Y:S01]  /*2610*/  IMAD.IADD R140, R128, 0x1, R99 ;  /* 0x00000001808c7824 */ /* 0x000fe200078e0263 */
[----:B------:R-:W-:Y:S01]  /*2620*/  IADD3 R100, P3, R98, R118, RZ ;  /* 0x0000007662647210 */ /* 0x000fe20007f7e0ff */
[----:B------:R-:W-:Y:S02]  /*2630*/  IMAD R21, R19, 0x1c, RZ ;  /* 0x0000001c13157824 */ /* 0x000fe400078e02ff */
[----:B------:R-:W-:Y:S02]  /*2640*/  IMAD.MOV.U32 R20, RZ, RZ, R136 ;  /* 0x000000ffff147224 */ /* 0x000fe400078e0088 */
[----:B------:R-:W-:Y:S02]  /*2650*/  IMAD.X R101, R140, 0x1, R119, P3 ;  /* 0x000000018c657824 */ /* 0x000fe400018e0677 */
[----:B------:R-:W-:Y:S02]  /*2660*/  IMAD.IADD R21, R137, 0x1, R21 ;  /* 0x0000000189157824 */ /* 0x000fe400078e0215 */
[----:B------:R-:W-:-:S04]  /*2670*/  IMAD.WIDE.U32 R126, R118, 0x7, R100 ;  /* 0x00000007767e7825 */ /* 0x000fc800078e0064 */
[----:B------:R-:W-:Y:S02]  /*2680*/  IMAD.IADD R157, R128, 0x1, R127 ;  /* 0x00000001809d7824 */ /* 0x000fe400078e027f */
[----:B--2---:R-:W-:-:S04]  /*2690*/  FMUL R19, R145, R116 ;  /* 0x0000007491137220 */ /* 0x004fc80000400000 */
[----:B------:R-:W-:Y:S01]  /*26a0*/  FFMA R147, R60, R117, R19 ;  /* 0x000000753c937223 */ /* 0x000fe20000000013 */
[----:B------:R-:W-:-:S04]  /*26b0*/  IADD3 R19, P3, R22, R124, RZ ;  /* 0x0000007c16137210 */ /* 0x000fc80007f7e0ff */
[----:B------:R0:W-:Y:S01]  /*26c0*/  @P2 STG.E desc[UR14][R20.64], R147 ;  /* 0x0000009314002986 */ /* 0x0001e2000c10190e */
[----:B------:R-:W-:Y:S01]  /*26d0*/  IMAD.X R60, R23, 0x1, R123, P3 ;  /* 0x00000001173c7824 */ /* 0x000fe200018e067b */
[----:B------:R-:W-:-:S04]  /*26e0*/  IADD3 R155, P2, P3, R124, R118, R126 ;  /* 0x000000767c9b7210 */ /* 0x000fc80007b5e07e */
[----:B------:R-:W-:Y:S02]  /*26f0*/  IADD3.X R132, R123, R119, R157, P2, P3 ;  /* 0x000000777b847210 */ /* 0x000fe400017e649d */
[C---:B------:R-:W-:Y:S02]  /*2700*/  LEA R22, P2, R19.reuse, UR12, 0x2 ;  /* 0x0000000c13167c11 */ /* 0x040fe4000f8410ff */
[----:B------:R-:W-:Y:S02]  /*2710*/  IADD3 R18, P3, R10, UR7, RZ ;  /* 0x000000070a127c10 */ /* 0x000fe4000ff7e0ff */
[----:B------:R-:W-:Y:S02]  /*2720*/  LEA.HI.X R23, R19, UR13, R60, 0x2, P2 ;  /* 0x0000000d13177c11 */ /* 0x000fe400090f143c */
[----:B------:R-:W-:Y:S02]  /*2730*/  IADD3 R142, P2, R58, R118, RZ ;  /* 0x000000763a8e7210 */ /* 0x000fe40007f5e0ff */
[----:B------:R-:W-:-:S03]  /*2740*/  IADD3.X R19, R11, UR8, RZ, P3, !PT ;  /* 0x000000080b137c10 */ /* 0x000fc60009ffe4ff */
[----:B------:R-:W-:Y:S01]  /*2750*/  IMAD.X R143, R59, 0x1, R119, P2 ;  /* 0x000000013b8f7824 */ /* 0x000fe200010e0677 */
[----:B------:R-:W-:-:S13]  /*2760*/  ISETP.GT.AND P2, PT, R7, RZ, P4 ;  /* 0x000000ff0700720c */ /* 0x000fda0002744270 */
[----:B------:R-:W2:Y:S01]  /*2770*/  @P2 LDG.E.LTC128B R145, desc[UR14][R22.64] ;  /* 0x0000000e16912981 */ /* 0x000ea2000c1e1920 */
[----:B------:R-:W-:Y:S01]  /*2780*/  BSSY B1, `(.L_x_34) ;  /* 0x000000a000017945 */ /* 0x000fe20003800000 */
[----:B--2---:R-:W-:-:S04]  /*2790*/  FMUL R60, R145, R116 ;  /* 0x00000074913c7220 */ /* 0x004fc80000400000 */
[----:B0-----:R-:W-:Y:S01]  /*27a0*/  FFMA R147, R61, R117, R60 ;  /* 0x000000753d937223 */ /* 0x001fe2000000003c */
[----:B------:R-:W-:-:S04]  /*27b0*/  IMAD.WIDE.U32 R60, R129, R118, R142 ;  /* 0x00000076813c7225 */ /* 0x000fc800078e008e */
[----:B------:R0:W-:Y:S01]  /*27c0*/  @P2 STG.E desc[UR14][R18.64], R147 ;  /* 0x0000009312002986 */ /* 0x0001e2000c10190e */
[----:B------:R-:W-:-:S04]  /*27d0*/  IADD3 R60, P2, R120, R60, RZ ;  /* 0x0000003c783c7210 */ /* 0x000fc80007f5e0ff */
[----:B------:R-:W-:Y:S02]  /*27e0*/  IADD3.X R61, R121, R133, R61, P2, !PT ;  /* 0x00000085793d7210 */ /* 0x000fe400017fe43d */
[----:B------:R-:W-:-:S13]  /*27f0*/  ISETP.GT.AND P2, PT, R7, 0x8, P5 ;  /* 0x000000080700780c */ /* 0x000fda0002f44270 */
[----:B0-----:R-:W-:Y:S05]  /*2800*/  @!P2 BRA `(.L_x_35) ;  /* 0x000000000004a947 */ /* 0x001fea0003800000 */
[----:B------:R0:W5:Y:S02]  /*2810*/  LDG.E.LTC128B R145, desc[UR14][R16.64+0x20] ;  /* 0x0000200e10917981 */ /* 0x000164000c1e1920 */
.L_x_35:
[----:B------:R-:W-:Y:S05]  /*2820*/  BSYNC B1 ;  /* 0x0000000000017941 */ /* 0x000fea0003800000 */
.L_x_34:
[----:B-----5:R-:W-:Y:S01]  /*2830*/  FMUL R23, R145, R116 ;  /* 0x0000007491177220 */ /* 0x020fe20000400000 */
[----:B------:R-:W-:Y:S01]  /*2840*/  IMAD.WIDE.U32 R60, R5, UR10, R60 ;  /* 0x0000000a053c7c25 */ /* 0x000fe2000f8e003c */
[----:B------:R-:W-:Y:S03]  /*2850*/  BSSY B1, `(.L_x_36) ;  /* 0x000000a000017945 */ /* 0x000fe60003800000 */
[----:B------:R-:W-:Y:S01]  /*2860*/  FFMA R147, R62, R117, R23 ;  /* 0x000000753e937223 */ /* 0x000fe20000000017 */
[----:B------:R-:W-:Y:S02]  /*2870*/  IMAD.IADD R23, R131, 0x1, R61 ;  /* 0x0000000183177824 */ /* 0x000fe400078e023d */
[----:B------:R-:W-:Y:S02]  /*2880*/  IMAD.MOV.U32 R159, RZ, RZ, R145 ;  /* 0x000000ffff9f7224 */ /* 0x000fe400078e0091 */
[----:B------:R2:W-:Y:S01]  /*2890*/  @P2 STG.E desc[UR14][R20.64+0x20], R147 ;  /* 0x0000209314002986 */ /* 0x0005e2000c10190e */
[----:B------:R-:W-:-:S04]  /*28a0*/  LEA R22, P2, R60, UR12, 0x2 ;  /* 0x0000000c3c167c11 */ /* 0x000fc8000f8410ff */
[----:B------:R-:W-:Y:S02]  /*28b0*/  LEA.HI.X R23, R60, UR13, R23, 0x2, P2 ;  /* 0x0000000d3c177c11 */ /* 0x000fe400090f1417 */
[----:B------:R-:W-:-:S13]  /*28c0*/  ISETP.GT.AND P2, PT, R7, 0x8, P4 ;  /* 0x000000080700780c */ /* 0x000fda0002744270 */
[----:B--2---:R-:W-:Y:S05]  /*28d0*/  @!P2 BRA `(.L_x_37) ;  /* 0x000000000004a947 */ /* 0x004fea0003800000 */
[----:B------:R2:W5:Y:S02]  /*28e0*/  LDG.E.LTC128B R159, desc[UR14][R22.64+0x20] ;  /* 0x0000200e169f7981 */ /* 0x000564000c1e1920 */
.L_x_37:
[----:B------:R-:W-:Y:S05]  /*28f0*/  BSYNC B1 ;  /* 0x0000000000017941 */ /* 0x000fea0003800000 */
.L_x_36:
[----:B-----5:R-:W-:Y:S01]  /*2900*/  FMUL R60, R159, R116 ;  /* 0x000000749f3c7220 */ /* 0x020fe20000400000 */
[----:B------:R-:W-:Y:S01]  /*2910*/  IMAD.WIDE.U32 R58, R118, 0x7, R58 ;  /* 0x00000007763a7825 */ /* 0x000fe200078e003a */
[----:B------:R-:W-:Y:S01]  /*2920*/  ISETP.GT.AND P5, PT, R102, 0x10, PT ;  /* 0x000000106600780c */ /* 0x000fe20003fa4270 */
[----:B------:R-:W-:Y:S02]  /*2930*/  BSSY B1, `(.L_x_38) ;  /* 0x00000af000017945 */ /* 0x000fe40003800000 */
[----:B------:R-:W-:Y:S01]  /*2940*/  FFMA R63, R63, R117, R60 ;  /* 0x000000753f3f7223 */ /* 0x000fe2000000003c */
[----:B------:R-:W-:Y:S01]  /*2950*/  IMAD.WIDE.U32 R142, R118, 0x7, R142 ;  /* 0x00000007768e7825 */ /* 0x000fe200078e008e */
[----:B------:R-:W-:-:S03]  /*2960*/  LOP3.LUT R130, R130, 0xfffff7ff, RZ, 0xc0, !PT ;  /* 0xfffff7ff82827812 */ /* 0x000fc600078ec0ff */
[----:B------:R3:W-:Y:S01]  /*2970*/  @P2 STG.E desc[UR14][R18.64+0x20], R63 ;  /* 0x0000203f12002986 */ /* 0x0007e2000c10190e */
[----:B------:R-:W-:-:S05]  /*2980*/  IADD3 R135, P2, R124, R134, RZ ;  /* 0x000000867c877210 */ /* 0x000fca0007f5e0ff */
[----:B------:R-:W-:Y:S01]  /*2990*/  IMAD.X R60, R144, 0x1, R123, P2 ;  /* 0x00000001903c7824 */ /* 0x000fe200010e067b */
[C---:B------:R-:W-:Y:S02]  /*29a0*/  LEA R134, P2, R135.reuse, UR12, 0x2 ;  /* 0x0000000c87867c11 */ /* 0x040fe4000f8410ff */
[----:B------:R-:W-:Y:S02]  /*29b0*/  @P5 LOP3.LUT R130, R130, 0x800, RZ, 0xfc, !PT ;  /* 0x0000080082825812 */ /* 0x000fe400078efcff */
[----:B------:R-:W-:Y:S02]  /*29c0*/  LEA.HI.X R135, R135, UR13, R60, 0x2, P2 ;  /* 0x0000000d87877c11 */ /* 0x000fe400090f143c */
[----:B------:R-:W-:-:S04]  /*29d0*/  IADD3 R60, P2, R136, UR7, RZ ;  /* 0x00000007883c7c10 */ /* 0x000fc8000ff5e0ff */
[----:B------:R-:W-:Y:S02]  /*29e0*/  IADD3.X R61, R21, UR8, RZ, P2, !PT ;  /* 0x00000008153d7c10 */ /* 0x000fe400097fe4ff */
[----:B------:R-:W-:-:S05]  /*29f0*/  IADD3 R56, P2, R56, R124, RZ ;  /* 0x0000007c38387210 */ /* 0x000fca0007f5e0ff */
[----:B------:R-:W-:Y:S01]  /*2a00*/  IMAD.X R57, R57, 0x1, R123, P2 ;  /* 0x0000000139397824 */ /* 0x000fe200010e067b */
[----:B------:R-:W-:-:S04]  /*2a10*/  LEA R136, P2, R56, UR12, 0x2 ;  /* 0x0000000c38887c11 */ /* 0x000fc8000f8410ff */
[----:B------:R-:W-:Y:S02]  /*2a20*/  LEA.HI.X R137, R56, UR13, R57, 0x2, P2 ;  /* 0x0000000d38897c11 */ /* 0x000fe400090f1439 */
[----:B------:R-:W-:-:S04]  /*2a30*/  IADD3 R62, P2, R58, R118, RZ ;  /* 0x000000763a3e7210 */ /* 0x000fc80007f5e0ff */
[----:B---3--:R-:W-:Y:S02]  /*2a40*/  IADD3.X R63, R119, R128, R59, P2, !PT ;  /* 0x00000080773f7210 */ /* 0x008fe400017fe43b */
[-C--:B------:R-:W-:Y:S01]  /*2a50*/  IADD3 R148, P2, R142, R118.reuse, RZ ;  /* 0x000000768e947210 */ /* 0x080fe20007f5e0ff */
[----:B------:R-:W-:-:S03]  /*2a60*/  IMAD.WIDE.U32 R56, R129, R118, R62 ;  /* 0x0000007681387225 */ /* 0x000fc600078e003e */
[----:B------:R-:W-:Y:S01]  /*2a70*/  IADD3.X R149, R119, R128, R143, P2, !PT ;  /* 0x0000008077957210 */ /* 0x000fe200017fe48f */
[----:B------:R-:W-:Y:S01]  /*2a80*/  IMAD.WIDE.U32 R62, R118, 0x7, R62 ;  /* 0x00000007763e7825 */ /* 0x000fe200078e003e */
[----:B------:R-:W-:-:S03]  /*2a90*/  IADD3 R56, P2, R120, R56, RZ ;  /* 0x0000003878387210 */ /* 0x000fc60007f5e0ff */
[----:B------:R-:W-:Y:S01]  /*2aa0*/  IMAD.WIDE.U32 R58, R129, R118, R148 ;  /* 0x00000076813a7225 */ /* 0x000fe200078e0094 */
[----:B------:R-:W-:-:S03]  /*2ab0*/  IADD3.X R57, R121, R133, R57, P2, !PT ;  /* 0x0000008579397210 */ /* 0x000fc600017fe439 */
[----:B------:R-:W-:Y:S01]  /*2ac0*/  IMAD.WIDE.U32 R148, R118, 0x7, R148 ;  /* 0x0000000776947825 */ /* 0x000fe200078e0094 */
[----:B------:R-:W-:-:S03]  /*2ad0*/  IADD3 R142, P2, R120, R58, RZ ;  /* 0x0000003a788e7210 */ /* 0x000fc60007f5e0ff */
[----:B------:R-:W-:Y:S01]  /*2ae0*/  IMAD.WIDE.U32 R56, R5, UR10, R56 ;  /* 0x0000000a05387c25 */ /* 0x000fe2000f8e0038 */
[----:B------:R-:W-:-:S03]  /*2af0*/  IADD3.X R143, R121, R133, R59, P2, !PT ;  /* 0x00000085798f7210 */ /* 0x000fc600017fe43b */
[----:B------:R-:W-:Y:S01]  /*2b00*/  IMAD.IADD R57, R131, 0x1, R57 ;  /* 0x0000000183397824 */ /* 0x000fe200078e0239 */
[----:B------:R-:W-:Y:S01]  /*2b10*/  LEA R58, P2, R56, UR12, 0x2 ;  /* 0x0000000c383a7c11 */ /* 0x000fe2000f8410ff */
[----:B------:R-:W-:-:S03]  /*2b20*/  IMAD.WIDE.U32 R142, R5, UR10, R142 ;  /* 0x0000000a058e7c25 */ /* 0x000fc6000f8e008e */
[----:B------:R-:W-:Y:S01]  /*2b30*/  LEA.HI.X R59, R56, UR13, R57, 0x2, P2 ;  /* 0x0000000d383b7c11 */ /* 0x000fe200090f1439 */
[----:B------:R-:W-:Y:S01]  /*2b40*/  IMAD.IADD R57, R131, 0x1, R143 ;  /* 0x0000000183397824 */ /* 0x000fe200078e028f */
[----:B------:R-:W-:-:S04]  /*2b50*/  LEA R56, P2, R142, UR12, 0x2 ;  /* 0x0000000c8e387c11 */ /* 0x000fc8000f8410ff */
[----:B------:R-:W-:Y:S02]  /*2b60*/  LEA.HI.X R57, R142, UR13, R57, 0x2, P2 ;  /* 0x0000000d8e397c11 */ /* 0x000fe400090f1439 */
[----:B------:R-:W-:-:S05]  /*2b70*/  IADD3 R138, P2, R124, R138, RZ ;  /* 0x0000008a7c8a7210 */ /* 0x000fca0007f5e0ff */
[----:B------:R-:W-:Y:S01]  /*2b80*/  IMAD.X R93, R150, 0x1, R123, P2 ;  /* 0x00000001965d7824 */ /* 0x000fe200010e067b */
[----:B------:R-:W-:-:S04]  /*2b90*/  LEA R142, P2, R138, UR12, 0x2 ;  /* 0x0000000c8a8e7c11 */ /* 0x000fc8000f8410ff */
[----:B------:R-:W-:Y:S02]  /*2ba0*/  LEA.HI.X R143, R138, UR13, R93, 0x2, P2 ;  /* 0x0000000d8a8f7c11 */ /* 0x000fe400090f145d */
[----:B------:R-:W-:-:S05]  /*2bb0*/  IADD3 R88, P2, R88, R124, RZ ;  /* 0x0000007c58587210 */ /* 0x000fca0007f5e0ff */
[----:B------:R-:W-:Y:S01]  /*2bc0*/  IMAD.X R89, R89, 0x1, R123, P2 ;  /* 0x0000000159597824 */ /* 0x000fe200010e067b */
[----:B------:R-:W-:-:S04]  /*2bd0*/  LEA R144, P2, R88, UR12, 0x2 ;  /* 0x0000000c58907c11 */ /* 0x000fc8000f8410ff */
[----:B------:R-:W-:Y:S02]  /*2be0*/  LEA.HI.X R145, R88, UR13, R89, 0x2, P2 ;  /* 0x0000000d58917c11 */ /* 0x000fe400090f1459 */
[----:B------:R-:W-:-:S04]  /*2bf0*/  IADD3 R138, P2, R62, R118, RZ ;  /* 0x000000763e8a7210 */ /* 0x000fc80007f5e0ff */
[----:B------:R-:W-:Y:S02]  /*2c00*/  IADD3.X R139, R119, R128, R63, P2, !PT ;  /* 0x00000080778b7210 */ /* 0x000fe400017fe43f */
        /* <DEDUP_REMOVED lines=34> */
[----:B------:R-:W-:Y:S02]  /*2e30*/  IADD3.X R91, R121, R133, R91, P2, !PT ;  /* 0x00000085795b7210 */ /* 0x000fe400017fe45b */
[----:B------:R-:W-:Y:S01]  /*2e40*/  IADD3 R146, P2, R120, R92, RZ ;  /* 0x0000005c78927210 */ /* 0x000fe20007f5e0ff */
[----:B------:R-:W-:-:S03]  /*2e50*/  IMAD.WIDE.U32 R90, R5, UR10, R90 ;  /* 0x0000000a055a7c25 */ /* 0x000fc6000f8e005a */
[----:B------:R-:W-:Y:S01]  /*2e60*/  IADD3.X R147, R121, R133, R93, P2, !PT ;  /* 0x0000008579937210 */ /* 0x000fe200017fe45d */
        /* <DEDUP_REMOVED lines=14> */
[----:B------:R-:W-:Y:S01]  /*2f50*/  LEA.HI.X R149, R94, UR13, R95, 0x2, P2 ;  /* 0x0000000d5e957c11 */ /* 0x000fe200090f145f */
[----:B------:R-:W-:Y:S01]  /*2f60*/  IMAD.WIDE.U32 R94, R118, 0x7, R160 ;  /* 0x00000007765e7825 */ /* 0x000fe200078e00a0 */
[----:B------:R-:W-:-:S04]  /*2f70*/  IADD3 R160, P2, R138, R118, RZ ;  /* 0x000000768aa07210 */ /* 0x000fc80007f5e0ff */
[----:B------:R-:W-:Y:S02]  /*2f80*/  IADD3.X R161, R119, R128, R139, P2, !PT ;  /* 0x0000008077a17210 */ /* 0x000fe400017fe48b */
[----:B------:R-:W-:-:S04]  /*2f90*/  IADD3 R162, P2, R94, R118, RZ ;  /* 0x000000765ea27210 */ /* 0x000fc80007f5e0ff */
[----:B------:R-:W-:Y:S01]  /*2fa0*/  IADD3.X R163, R119, R128, R95, P2, !PT ;  /* 0x0000008077a37210 */ /* 0x000fe200017fe45f */
[----:B------:R-:W-:-:S04]  /*2fb0*/  IMAD.WIDE.U32 R94, R129, R118, R160 ;  /* 0x00000076815e7225 */ /* 0x000fc800078e00a0 */
[----:B------:R-:W-:Y:S01]  /*2fc0*/  IMAD.WIDE.U32 R96, R129, R118, R162 ;  /* 0x0000007681607225 */ /* 0x000fe200078e00a2 */
[----:B------:R-:W-:-:S03]  /*2fd0*/  IADD3 R94, P2, R120, R94, RZ ;  /* 0x0000005e785e7210 */ /* 0x000fc60007f5e0ff */
[----:B------:R-:W-:Y:S01]  /*2fe0*/  IMAD.WIDE.U32 R160, R118, 0x7, R160 ;  /* 0x0000000776a07825 */ /* 0x000fe200078e00a0 */
[----:B------:R-:W-:Y:S02]  /*2ff0*/  IADD3.X R95, R121, R133, R95, P2, !PT ;  /* 0x00000085795f7210 */ /* 0x000fe400017fe45f */
[----:B------:R-:W-:Y:S01]  /*3000*/  IADD3 R138, P2, R120, R96, RZ ;  /* 0x00000060788a7210 */ /* 0x000fe20007f5e0ff */
[----:B------:R-:W-:-:S03]  /*3010*/  IMAD.WIDE.U32 R162, R118, 0x7, R162 ;  /* 0x0000000776a27825 */ /* 0x000fc600078e00a2 */
[----:B------:R-:W-:Y:S01]  /*3020*/  IADD3.X R139, R121, R133, R97, P2, !PT ;  /* 0x00000085798b7210 */ /* 0x000fe200017fe461 */
[----:B------:R-:W-:-:S04]  /*3030*/  IMAD.WIDE.U32 R94, R5, UR10, R94 ;  /* 0x0000000a055e7c25 */ /* 0x000fc8000f8e005e */
        /* <DEDUP_REMOVED lines=43> */
[----:B------:R-:W-:Y:S02]  /*32f0*/  IADD3.X R157, R119, R128, R163, P2, !PT ;  /* 0x00000080779d7210 */ /* 0x000fe400017fe4a3 */
[----:B------:R-:W-:Y:S01]  /*3300*/  LEA R124, P2, R155, UR12, 0x2 ;  /* 0x0000000c9b7c7c11 */ /* 0x000fe2000f8410ff */
[----:B------:R-:W-:-:S03]  /*3310*/  IMAD.WIDE.U32 R128, R129, R118, R156 ;  /* 0x0000007681807225 */ /* 0x000fc600078e009c */
[----:B------:R-:W-:Y:S02]  /*3320*/  LEA.HI.X R125, R155, UR13, R132, 0x2, P2 ;  /* 0x0000000d9b7d7c11 */ /* 0x000fe400090f1484 */
[----:B------:R-:W-:-:S04]  /*3330*/  IADD3 R118, P2, R120, R126, RZ ;  /* 0x0000007e78767210 */ /* 0x000fc80007f5e0ff */
[----:B------:R-:W-:Y:S02]  /*3340*/  IADD3.X R119, R121, R133, R127, P2, !PT ;  /* 0x0000008579777210 */ /* 0x000fe400017fe47f */
[----:B------:R-:W-:-:S04]  /*3350*/  IADD3 R126, P2, R120, R128, RZ ;  /* 0x00000080787e7210 */ /* 0x000fc80007f5e0ff */
[----:B------:R-:W-:Y:S01]  /*3360*/  IADD3.X R127, R121, R133, R129, P2, !PT ;  /* 0x00000085797f7210 */ /* 0x000fe200017fe481 */
[----:B------:R-:W-:-:S04]  /*3370*/  IMAD.WIDE.U32 R120, R5, UR10, R118 ;  /* 0x0000000a05787c25 */ /* 0x000fc8000f8e0076 */
[----:B------:R-:W-:Y:S01]  /*3380*/  IMAD.WIDE.U32 R126, R5, UR10, R126 ;  /* 0x0000000a057e7c25 */ /* 0x000fe2000f8e007e */
[----:B------:R-:W-:-:S03]  /*3390*/  LEA R118, P2, R120, UR12, 0x2 ;  /* 0x0000000c78767c11 */ /* 0x000fc6000f8410ff */
[C---:B------:R-:W-:Y:S02]  /*33a0*/  IMAD.IADD R5, R131.reuse, 0x1, R121 ;  /* 0x0000000183057824 */ /* 0x040fe400078e0279 */
[----:B------:R-:W-:-:S03]  /*33b0*/  IMAD.IADD R131, R131, 0x1, R127 ;  /* 0x0000000183837824 */ /* 0x000fc600078e027f */
[----:B------:R-:W-:Y:S02]  /*33c0*/  LEA.HI.X R119, R120, UR13, R5, 0x2, P2 ;  /* 0x0000000d78777c11 */ /* 0x000fe400090f1405 */
[----:B------:R-:W-:-:S04]  /*33d0*/  LEA R120, P2, R126, UR12, 0x2 ;  /* 0x0000000c7e787c11 */ /* 0x000fc8000f8410ff */
[----:B------:R-:W-:Y:S02]  /*33e0*/  LEA.HI.X R121, R126, UR13, R131, 0x2, P2 ;  /* 0x0000000d7e797c11 */ /* 0x000fe400090f1483 */
[----:B------:R-:W-:-:S13]  /*33f0*/  ISETP.GT.AND P2, PT, R7, RZ, P5 ;  /* 0x000000ff0700720c */ /* 0x000fda0002f44270 */
[----:B------:R-:W-:Y:S05]  /*3400*/  @!P2 BRA `(.L_x_39) ;  /* 0x000000000004a947 */ /* 0x000fea0003800000 */
[----:B------:R3:W5:Y:S02]  /*3410*/  LDG.E.LTC128B R159, desc[UR14][R134.64] ;  /* 0x0000000e869f7981 */ /* 0x000764000c1e1920 */
.L_x_39:
[----:B------:R-:W-:Y:S05]  /*3420*/  BSYNC B1 ;  /* 0x0000000000017941 */ /* 0x000fea0003800000 */
.L_x_38:
[----:B-----5:R-:W-:Y:S01]  /*3430*/  FMUL R5, R159, R116 ;  /* 0x000000749f057220 */ /* 0x020fe20000400000 */
[----:B------:R-:W-:Y:S01]  /*3440*/  ISETP.GT.AND P3, PT, R102, 0x11, PT ;  /* 0x000000116600780c */ /* 0x000fe20003f64270 */
[----:B------:R-:W-:Y:S01]  /*3450*/  BSSY B1, `(.L_x_40) ;  /* 0x000000a000017945 */ /* 0x000fe20003800000 */
[----:B------:R-:W-:Y:S01]  /*3460*/  LOP3.LUT R130, R130, 0xfffffbff, RZ, 0xc0, !PT ;  /* 0xfffffbff82827812 */ /* 0x000fe200078ec0ff */
[----:B------:R-:W-:-:S05]  /*3470*/  FFMA R5, R64, R117, R5 ;  /* 0x0000007540057223 */ /* 0x000fca0000000005 */
[----:B------:R4:W-:Y:S01]  /*3480*/  @P2 STG.E desc[UR14][R60.64], R5 ;  /* 0x000000053c002986 */ /* 0x0009e2000c10190e */
[----:B------:R-:W-:-:S04]  /*3490*/  IADD3 R126, P2, R18, UR7, RZ ;  /* 0x00000007127e7c10 */ /* 0x000fc8000ff5e0ff */
[----:B------:R-:W-:Y:S02]  /*34a0*/  IADD3.X R127, R19, UR8, RZ, P2, !PT ;  /* 0x00000008137f7c10 */ /* 0x000fe400097fe4ff */
[----:B------:R-:W-:Y:S02]  /*34b0*/  ISETP.GT.AND P2, PT, R7, RZ, P3 ;  /* 0x000000ff0700720c */ /* 0x000fe40001f44270 */
[----:B------:R-:W-:-:S11]  /*34c0*/  @P3 LOP3.LUT R130, R130, 0x400, RZ, 0xfc, !PT ;  /* 0x0000040082823812 */ /* 0x000fd600078efcff */
[----:B----4-:R-:W-:Y:S05]  /*34d0*/  @!P2 BRA `(.L_x_41) ;  /* 0x000000000004a947 */ /* 0x010fea0003800000 */
[----:B------:R4:W5:Y:S02]  /*34e0*/  LDG.E.LTC128B R159, desc[UR14][R136.64] ;  /* 0x0000000e889f7981 */ /* 0x000964000c1e1920 */
.L_x_41:
[----:B------:R-:W-:Y:S05]  /*34f0*/  BSYNC B1 ;  /* 0x0000000000017941 */ /* 0x000fea0003800000 */
.L_x_40:
[----:B-----5:R-:W-:Y:S01]  /*3500*/  FMUL R64, R159, R116 ;  /* 0x000000749f407220 */ /* 0x020fe20000400000 */
[----:B------:R-:W-:Y:S03]  /*3510*/  BSSY B1, `(.L_x_42) ;  /* 0x0000006000017945 */ /* 0x000fe60003800000 */
[----:B------:R-:W-:-:S05]  /*3520*/  FFMA R65, R65, R117, R64 ;  /* 0x0000007541417223 */ /* 0x000fca0000000040 */
[----:B------:R0:W-:Y:S01]  /*3530*/  @P2 STG.E desc[UR14][R126.64], R65 ;  /* 0x000000417e002986 */ /* 0x0001e2000c10190e */
[----:B------:R-:W-:-:S13]  /*3540*/  ISETP.GT.AND P2, PT, R7, 0x8, P5 ;  /* 0x000000080700780c */ /* 0x000fda0002f44270 */
[----:B0-----:R-:W-:Y:S05]  /*3550*/  @!P2 BRA `(.L_x_43) ;  /* 0x000000000004a947 */ /* 0x001fea0003800000 */
[----:B------:R0:W5:Y:S02]  /*3560*/  LDG.E.LTC128B R159, desc[UR14][R58.64+0x20] ;  /* 0x0000200e3a9f7981 */ /* 0x000164000c1e1920 */
.L_x_43:
[----:B------:R-:W-:Y:S05]  /*3570*/  BSYNC B1 ;  /* 0x0000000000017941 */ /* 0x000fea0003800000 */
.L_x_42:
[----:B-----5:R-:W-:Y:S01]  /*3580*/  FMUL R5, R159, R116 ;  /* 0x000000749f057220 */ /* 0x020fe20000400000 */
[----:B------:R-:W-:Y:S03]  /*3590*/  BSSY B1, `(.L_x_44) ;  /* 0x0000006000017945 */ /* 0x000fe60003800000 */
[----:B------:R-:W-:-:S05]  /*35a0*/  FFMA R5, R66, R117, R5 ;  /* 0x0000007542057223 */ /* 0x000fca0000000005 */
[----:B------:R0:W-:Y:S01]  /*35b0*/  @P2 STG.E desc[UR14][R60.64+0x20], R5 ;  /* 0x000020053c002986 */ /* 0x0001e2000c10190e */
[----:B------:R-:W-:-:S13]  /*35c0*/  ISETP.GT.AND P2, PT, R7, 0x8, P3 ;  /* 0x000000080700780c */ /* 0x000fda0001f44270 */
[----:B0-----:R-:W-:Y:S05]  /*35d0*/  @!P2 BRA `(.L_x_45) ;  /* 0x000000000004a947 */ /* 0x001fea0003800000 */
[----:B------:R0:W5:Y:S02]  /*35e0*/  LDG.E.LTC128B R159, desc[UR14][R56.64+0x20] ;  /* 0x0000200e389f7981 */ /* 0x000164000c1e1920 */
.L_x_45:
[----:B------:R-:W-:Y:S05]  /*35f0*/  BSYNC B1 ;  /* 0x0000000000017941 */ /* 0x000fea0003800000 */
.L_x_44:
[----:B-----5:R-:W-:Y:S01]  /*3600*/  FMUL R64, R159, R116 ;  /* 0x000000749f407220 */ /* 0x020fe20000400000 */
[----:B------:R-:W-:Y:S01]  /*3610*/  @P2 IMAD.MOV.U32 R66, RZ, RZ, R126 ;  /* 0x000000ffff422224 */ /* 0x000fe200078e007e */
[----:B------:R-:W-:Y:S01]  /*3620*/  ISETP.GT.AND P5, PT, R102, 0x18, PT ;  /* 0x000000186600780c */ /* 0x000fe20003fa4270 */
[----:B------:R-:W-:Y:S01]  /*3630*/  BSSY B1, `(.L_x_46) ;  /* 0x000000a000017945 */ /* 0x000fe20003800000 */
[----:B------:R-:W-:Y:S01]  /*3640*/  FFMA R5, R67, R117, R64 ;  /* 0x0000007543057223 */ /* 0x000fe20000000040 */
[----:B------:R-:W-:Y:S01]  /*3650*/  @P2 IMAD.MOV.U32 R67, RZ, RZ, R127 ;  /* 0x000000ffff432224 */ /* 0x000fe200078e007f */
[----:B------:R-:W-:-:S04]  /*3660*/  P2R R131, PR, RZ, 0x20 ;  /* 0x00000020ff837803 */ /* 0x000fc80000000000 */
[----:B------:R0:W-:Y:S01]  /*3670*/  @P2 STG.E desc[UR14][R66.64+0x20], R5 ;  /* 0x0000200542002986 */ /* 0x0001e2000c10190e */
[----:B------:R-:W-:-:S04]  /*3680*/  IADD3 R64, P2, R60, UR7, RZ ;  /* 0x000000073c407c10 */ /* 0x000fc8000ff5e0ff */
[----:B------:R-:W-:Y:S02]  /*3690*/  IADD3.X R65, R61, UR8, RZ, P2, !PT ;  /* 0x000000083d417c10 */ /* 0x000fe400097fe4ff */
[----:B------:R-:W-:-:S13]  /*36a0*/  ISETP.GT.AND P2, PT, R7, RZ, P5 ;  /* 0x000000ff0700720c */ /* 0x000fda0002f44270 */
[----:B0-----:R-:W-:Y:S05]  /*36b0*/  @!P2 BRA `(.L_x_47) ;  /* 0x000000000004a947 */ /* 0x001fea0003800000 */
[----:B------:R0:W5:Y:S02]  /*36c0*/  LDG.E.LTC128B R159, desc[UR14][R142.64] ;  /* 0x0000000e8e9f7981 */ /* 0x000164000c1e1920 */
.L_x_47:
[----:B------:R-:W-:Y:S05]  /*36d0*/  BSYNC B1 ;  /* 0x0000000000017941 */ /* 0x000fea0003800000 */
.L_x_46:
[----:B-----5:R-:W-:Y:S01]  /*36e0*/  FMUL R5, R159, R116 ;  /* 0x000000749f057220 */ /* 0x020fe20000400000 */
[----:B------:R-:W-:Y:S01]  /*36f0*/  ISETP.GT.AND P3, PT, R102, 0x19, PT ;  /* 0x000000196600780c */ /* 0x000fe20003f64270 */
[----:B------:R-:W-:Y:S02]  /*3700*/  BSSY B1, `(.L_x_48) ;  /* 0x0000009000017945 */ /* 0x000fe40003800000 */
[----:B------:R-:W-:Y:S01]  /*3710*/  FFMA R5, R68, R117, R5 ;  /* 0x0000007544057223 */ /* 0x000fe20000000005 */
[----:B------:R-:W-:-:S04]  /*3720*/  P2R R155, PR, RZ, 0x8 ;  /* 0x00000008ff9b7803 */ /* 0x000fc80000000000 */
[----:B------:R0:W-:Y:S01]  /*3730*/  @P2 STG.E desc[UR14][R64.64], R5 ;  /* 0x0000000540002986 */ /* 0x0001e2000c10190e */
[----:B------:R-:W-:-:S04]  /*3740*/  IADD3 R66, P2, R126, UR7, RZ ;  /* 0x000000077e427c10 */ /* 0x000fc8000ff5e0ff */
[----:B------:R-:W-:Y:S02]  /*3750*/  IADD3.X R67, R127, UR8, RZ, P2, !PT ;  /* 0x000000087f437c10 */ /* 0x000fe400097fe4ff */
[----:B------:R-:W-:-:S13]  /*3760*/  ISETP.GT.AND P2, PT, R7, RZ, P3 ;  /* 0x000000ff0700720c */ /* 0x000fda0001f44270 */
[----:B0-----:R-:W-:Y:S05]  /*3770*/  @!P2 BRA `(.L_x_49) ;  /* 0x000000000004a947 */ /* 0x001fea0003800000 */
[----:B------:R0:W5:Y:S02]  /*3780*/  LDG.E.LTC128B R159, desc[UR14][R144.64] ;  /* 0x0000000e909f7981 */ /* 0x000164000c1e1920 */
.L_x_49:
[----:B------:R-:W-:Y:S05]  /*3790*/  BSYNC B1 ;  /* 0x0000000000017941 */ /* 0x000fea0003800000 */
.L_x_48:
[----:B-----5:R-:W-:Y:S01]  /*37a0*/  FMUL R68, R159, R116 ;  /* 0x000000749f447220 */ /* 0x020fe20000400000 */
[----:B------:R-:W-:Y:S03]  /*37b0*/  BSSY B1, `(.L_x_50) ;  /* 0x0000008000017945 */ /* 0x000fe60003800000 */
[----:B------:R-:W-:-:S05]  /*37c0*/  FFMA R5, R69, R117, R68 ;  /* 0x0000007545057223 */ /* 0x000fca0000000044 */
[----:B------:R0:W-:Y:S01]  /*37d0*/  @P2 STG.E desc[UR14][R66.64], R5 ;  /* 0x0000000542002986 */ /* 0x0001e2000c10190e */
[----:B------:R-:W-:-:S04]  /*37e0*/  IADD3 R68, P2, R60, UR7, RZ ;  /* 0x000000073c447c10 */ /* 0x000fc8000ff5e0ff */
[----:B------:R-:W-:Y:S02]  /*37f0*/  IADD3.X R69, R61, UR8, RZ, P2, !PT ;  /* 0x000000083d457c10 */ /* 0x000fe400097fe4ff */
[----:B------:R-:W-:-:S13]  /*3800*/  ISETP.GT.AND P2, PT, R7, 0x8, P5 ;  /* 0x000000080700780c */ /* 0x000fda0002f44270 */
[----:B0-----:R-:W-:Y:S05]  /*3810*/  @!P2 BRA `(.L_x_51) ;  /* 0x000000000004a947 */ /* 0x001fea0003800000 */
[----:B------:R0:W5:Y:S02]  /*3820*/  LDG.E.LTC128B R159, desc[UR14][R88.64+0x20] ;  /* 0x0000200e589f7981 */ /* 0x000164000c1e1920 */
.L_x_51:
[----:B------:R-:W-:Y:S05]  /*3830*/  BSYNC B1 ;  /* 0x0000000000017941 */ /* 0x000fea0003800000 */
.L_x_50:
        /* <DEDUP_REMOVED lines=9> */
.L_x_53:
[----:B------:R-:W-:Y:S05]  /*38d0*/  BSYNC B1 ;  /* 0x0000000000017941 */ /* 0x000fea0003800000 */
.L_x_52:
        /* <DEDUP_REMOVED lines=11> */
.L_x_55:
[----:B------:R-:W-:Y:S05]  /*3990*/  BSYNC B1 ;  /* 0x0000000000017941 */ /* 0x000fea0003800000 */
.L_x_54:
        /* <DEDUP_REMOVED lines=11> */
.L_x_57:
[----:B------:R-:W-:Y:S05]  /*3a50*/  BSYNC B1 ;  /* 0x0000000000017941 */ /* 0x000fea0003800000 */
.L_x_56:
        /* <DEDUP_REMOVED lines=9> */
.L_x_59:
[----:B------:R-:W-:Y:S05]  /*3af0*/  BSYNC B1 ;  /* 0x0000000000017941 */ /* 0x000fea0003800000 */
.L_x_58:
[----:B-----5:R-:W-:Y:S01]  /*3b00*/  FMUL R5, R159, R116 ;  /* 0x000000749f057220 */ /* 0x020fe20000400000 */
[----:B------:R-:W-:Y:S03]  /*3b10*/  BSSY B1, `(.L_x_60) ;  /* 0x0000008000017945 */ /* 0x000fe60003800000 */
[----:B------:R-:W-:-:S05]  /*3b20*/  FFMA R5, R74, R117, R5 ;  /* 0x000000754a057223 */ /* 0x000fca0000000005 */
[----:B------:R0:W-:Y:S01]  /*3b30*/  @P2 STG.E desc[UR14][R72.64+0x20], R5 ;  /* 0x0000200548002986 */ /* 0x0001e2000c10190e */
[----:B---3--:R-:W-:-:S04]  /*3b40*/  IADD3 R134, P2, R128, UR7, RZ ;  /* 0x0000000780867c10 */ /* 0x008fc8000ff5e0ff */
[----:B------:R-:W-:Y:S02]  /*3b50*/  IADD3.X R135, R129, UR8, RZ, P2, !PT ;  /* 0x0000000881877c10 */ /* 0x000fe400097fe4ff */
[----:B------:R-:W-:-:S13]  /*3b60*/  ISETP.GT.AND P2, PT, R7, 0x8, P3 ;  /* 0x000000080700780c */ /* 0x000fda0001f44270 */
[----:B0-----:R-:W-:Y:S05]  /*3b70*/  @!P2 BRA `(.L_x_61) ;  /* 0x000000000004a947 */ /* 0x001fea0003800000 */
[----:B------:R0:W5:Y:S02]  /*3b80*/  LDG.E.LTC128B R159, desc[UR14][R90.64+0x20] ;  /* 0x0000200e5a9f7981 */ /* 0x000164000c1e1920 */
.L_x_61:
[----:B------:R-:W-:Y:S05]  /*3b90*/  BSYNC B1 ;  /* 0x0000000000017941 */ /* 0x000fea0003800000 */
.L_x_60:
        /* <DEDUP_REMOVED lines=9> */
[----:B---3--:R-:W-:Y:S05]  /*3c30*/  @!P2 BRA `(.L_x_63) ;  /* 0x000000000004a947 */ /* 0x008fea0003800000 */
[----:B------:R3:W5:Y:S02]  /*3c40*/  LDG.E.LTC128B R159, desc[UR14][R146.64] ;  /* 0x0000000e929f7981 */ /* 0x000764000c1e1920 */
.L_x_63:
[----:B------:R-:W-:Y:S05]  /*3c50*/  BSYNC B1 ;  /* 0x0000000000017941 */ /* 0x000fea0003800000 */
.L_x_62:
[----:B-----5:R-:W-:Y:S01]  /*3c60*/  FMUL R5, R159, R116 ;  /* 0x000000749f057220 */ /* 0x020fe20000400000 */
[----:B------:R-:W-:Y:S01]  /*3c70*/  ISETP.GT.AND P3, PT, R102, 0x29, PT ;  /* 0x000000296600780c */ /* 0x000fe20003f64270 */
[----:B------:R-:W-:Y:S02]  /*3c80*/  BSSY B1, `(.L_x_64) ;  /* 0x0000009000017945 */ /* 0x000fe40003800000 */
[----:B------:R-:W-:Y:S01]  /*3c90*/  FFMA R5, R76, R117, R5 ;  /* 0x000000754c057223 */ /* 0x000fe20000000005 */
[----:B---3--:R-:W-:-:S04]  /*3ca0*/  P2R R146, PR, RZ, 0x8 ;  /* 0x00000008ff927803 */ /* 0x008fc80000000000 */
[----:B------:R3:W-:Y:S01]  /*3cb0*/  @P2 STG.E desc[UR14][R74.64], R5 ;  /* 0x000000054a002986 */ /* 0x0007e2000c10190e */
[----:B----4-:R-:W-:-:S04]  /*3cc0*/  IADD3 R136, P2, R132, UR7, RZ ;  /* 0x0000000784887c10 */ /* 0x010fc8000ff5e0ff */
[----:B------:R-:W-:Y:S02]  /*3cd0*/  IADD3.X R137, R133, UR8, RZ, P2, !PT ;  /* 0x0000000885897c10 */ /* 0x000fe400097fe4ff */
[----:B------:R-:W-:-:S13]  /*3ce0*/  ISETP.GT.AND P2, PT, R7, RZ, P3 ;  /* 0x000000ff0700720c */ /* 0x000fda0001f44270 */
[----:B---3--:R-:W-:Y:S05]  /*3cf0*/  @!P2 BRA `(.L_x_65) ;  /* 0x000000000004a947 */ /* 0x008fea0003800000 */
[----:B------:R3:W5:Y:S02]  /*3d00*/  LDG.E.LTC128B R159, desc[UR14][R148.64] ;  /* 0x0000000e949f7981 */ /* 0x000764000c1e1920 */
.L_x_65:
[----:B------:R-:W-:Y:S05]  /*3d10*/  BSYNC B1 ;  /* 0x0000000000017941 */ /* 0x000fea0003800000 */
.L_x_64:
[----:B-----5:R-:W-:Y:S01]  /*3d20*/  FMUL R76, R159, R116 ;  /* 0x000000749f4c7220 */ /* 0x020fe20000400000 */
[----:B------:R-:W-:Y:S03]  /*3d30*/  BSSY B1, `(.L_x_66) ;  /* 0x0000008000017945 */ /* 0x000fe60003800000 */
[----:B------:R-:W-:-:S05]  /*3d40*/  FFMA R5, R77, R117, R76 ;  /* 0x000000754d057223 */ /* 0x000fca000000004c */
[----:B------:R4:W-:Y:S01]  /*3d50*/  @P2 STG.E desc[UR14][R136.64], R5 ;  /* 0x0000000588002986 */ /* 0x0009e2000c10190e */
[----:B------:R-:W-:-:S04]  /*3d60*/  IADD3 R76, P2, R72, UR7, RZ ;  /* 0x00000007484c7c10 */ /* 0x000fc8000ff5e0ff */
[----:B------:R-:W-:Y:S02]  /*3d70*/  IADD3.X R77, R73, UR8, RZ, P2, !PT ;  /* 0x00000008494d7c10 */ /* 0x000fe400097fe4ff */
[----:B------:R-:W-:-:S13]  /*3d80*/  ISETP.GT.AND P2, PT, R7, 0x8, P5 ;  /* 0x000000080700780c */ /* 0x000fda0002f44270 */
[----:B----4-:R-:W-:Y:S05]  /*3d90*/  @!P2 BRA `(.L_x_67) ;  /* 0x000000000004a947 */ /* 0x010fea0003800000 */
[----:B------:R4:W5:Y:S02]  /*3da0*/  LDG.E.LTC128B R159, desc[UR14][R96.64+0x20] ;  /* 0x0000200e609f7981 */ /* 0x000964000c1e1920 */
.L_x_67:
[----:B------:R-:W-:Y:S05]  /*3db0*/  BSYNC B1 ;  /* 0x0000000000017941 */ /* 0x000fea0003800000 */
.L_x_66:
        /* <DEDUP_REMOVED lines=9> */
.L_x_69:
[----:B------:R-:W-:Y:S05]  /*3e50*/  BSYNC B1 ;  /* 0x0000000000017941 */ /* 0x000fea0003800000 */
.L_x_68:
        /* <DEDUP_REMOVED lines=11> */
.L_x_71:
[----:B------:R-:W-:Y:S05]  /*3f10*/  BSYNC B1 ;  /* 0x0000000000017941 */ /* 0x000fea0003800000 */
.L_x_70:
[----:B-----5:R-:W-:Y:S01]  /*3f20*/  FMUL R5, R159, R116 ;  /* 0x000000749f057220 */ /* 0x020fe20000400000 */
[----:B------:R-:W-:Y:S01]  /*3f30*/  ISETP.GT.AND P6, PT, R102, 0x31, PT ;  /* 0x000000316600780c */ /* 0x000fe20003fc4270 */
[----:B------:R-:W-:Y:S02]  /*3f40*/  BSSY B1, `(.L_x_72) ;  /* 0x0000009000017945 */ /* 0x000fe40003800000 */
[----:B------:R-:W-:-:S05]  /*3f50*/  FFMA R5, R80, R117, R5 ;  /* 0x0000007550057223 */ /* 0x000fca0000000005 */
[----:B------:R1:W-:Y:S01]  /*3f60*/  @P2 STG.E desc[UR14][R78.64], R5 ;  /* 0x000000054e002986 */ /* 0x0003e2000c10190e */
[----:B0-----:R-:W-:-:S04]  /*3f70*/  IADD3 R138, P2, R136, UR7, RZ ;  /* 0x00000007888a7c10 */ /* 0x001fc8000ff5e0ff */
[----:B------:R-:W-:Y:S02]  /*3f80*/  IADD3.X R139, R137, UR8, RZ, P2, !PT ;  /* 0x00000008898b7c10 */ /* 0x000fe400097fe4ff */
[----:B------:R-:W-:Y:S02]  /*3f90*/  ISETP.GT.AND P2, PT, R7, RZ, P6 ;  /* 0x000000ff0700720c */ /* 0x000fe40003744270 */
[----:B-1----:R-:W-:-:S11]  /*3fa0*/  P2R R5, PR, RZ, 0x40 ;  /* 0x00000040ff057803 */ /* 0x002fd60000000000 */
[----:B------:R-:W-:Y:S05]  /*3fb0*/  @!P2 BRA `(.L_x_73) ;  /* 0x000000000004a947 */ /* 0x000fea0003800000 */
[----:B------:R0:W5:Y:S02]  /*3fc0*/  LDG.E.LTC128B R159, desc[UR14][R140.64] ;  /* 0x0000000e8c9f7981 */ /* 0x000164000c1e1920 */
.L_x_73:
[----:B------:R-:W-:Y:S05]  /*3fd0*/  BSYNC B1 ;  /* 0x0000000000017941 */ /* 0x000fea0003800000 */
.L_x_72:
[----:B-----5:R-:W-:Y:S01]  /*3fe0*/  FMUL R80, R159, R116 ;  /* 0x000000749f507220 */ /* 0x020fe20000400000 */
[----:B------:R-:W-:Y:S03]  /*3ff0*/  BSSY B1, `(.L_x_74) ;  /* 0x0000008000017945 */ /* 0x000fe60003800000 */
[----:B------:R-:W-:-:S05]  /*4000*/  FFMA R5, R81, R117, R80 ;  /* 0x0000007551057223 */ /* 0x000fca0000000050 */
[----:B------:R1:W-:Y:S01]  /*4010*/  @P2 STG.E desc[UR14][R138.64], R5 ;  /* 0x000000058a002986 */ /* 0x0003e2000c10190e */
[----:B------:R-:W-:-:S04]  /*4020*/  IADD3 R80, P2, R76, UR7, RZ ;  /* 0x000000074c507c10 */ /* 0x000fc8000ff5e0ff */
[----:B------:R-:W-:Y:S02]  /*4030*/  IADD3.X R81, R77, UR8, RZ, P2, !PT ;  /* 0x000000084d517c10 */ /* 0x000fe400097fe4ff */
[----:B------:R-:W-:-:S13]  /*4040*/  ISETP.GT.AND P2, PT, R7, 0x8, P3 ;  /* 0x000000080700780c */ /* 0x000fda0001f44270 */
[----:B-1----:R-:W-:Y:S05]  /*4050*/  @!P2 BRA `(.L_x_75) ;  /* 0x000000000004a947 */ /* 0x002fea0003800000 */
[----:B------:R1:W5:Y:S02]  /*4060*/  LDG.E.LTC128B R159, desc[UR14][R100.64+0x20] ;  /* 0x0000200e649f7981 */ /* 0x000364000c1e1920 */
.L_x_75:
[----:B------:R-:W-:Y:S05]  /*4070*/  BSYNC B1 ;  /* 0x0000000000017941 */ /* 0x000fea0003800000 */
.L_x_74:
[----:B-----5:R-:W-:Y:S01]  /*4080*/  FMUL R5, R159, R116 ;  /* 0x000000749f057220 */ /* 0x020fe20000400000 */
[----:B------:R-:W-:Y:S03]  /*4090*/  BSSY B1, `(.L_x_76) ;  /* 0x0000008000017945 */ /* 0x000fe60003800000 */
[----:B------:R-:W-:-:S05]  /*40a0*/  FFMA R5, R82, R117, R5 ;  /* 0x0000007552057223 */ /* 0x000fca0000000005 */
[----:B------:R1:W-:Y:S01]  /*40b0*/  @P2 STG.E desc[UR14][R80.64+0x20], R5 ;  /* 0x0000200550002986 */ /* 0x0003e2000c10190e */
[----:B0-----:R-:W-:-:S04]  /*40c0*/  IADD3 R140, P2, R142, UR7, RZ ;  /* 0x000000078e8c7c10 */ /* 0x001fc8000ff5e0ff */
[----:B------:R-:W-:Y:S02]  /*40d0*/  IADD3.X R141, R143, UR8, RZ, P2, !PT ;  /* 0x000000088f8d7c10 */ /* 0x000fe400097fe4ff */
[----:B------:R-:W-:-:S13]  /*40e0*/  ISETP.GT.AND P2, PT, R7, 0x8, P6 ;  /* 0x000000080700780c */ /* 0x000fda0003744270 */
[----:B-1----:R-:W-:Y:S05]  /*40f0*/  @!P2 BRA `(.L_x_77) ;  /* 0x000000000004a947 */ /* 0x002fea0003800000 */
[----:B------:R0:W5:Y:S02]  /*4100*/  LDG.E.LTC128B R159, desc[UR14][R98.64+0x20] ;  /* 0x0000200e629f7981 */ /* 0x000164000c1e1920 */
.L_x_77:
[----:B------:R-:W-:Y:S05]  /*4110*/  BSYNC B1 ;  /* 0x0000000000017941 */ /* 0x000fea0003800000 */
.L_x_76:
[----:B-----5:R-:W-:Y:S01]  /*4120*/  FMUL R82, R159, R116 ;  /* 0x000000749f527220 */ /* 0x020fe20000400000 */
[----:B------:R-:W-:Y:S01]  /*4130*/  ISETP.GT.AND P3, PT, R102, 0x38, PT ;  /* 0x000000386600780c */ /* 0x000fe20003f64270 */
[----:B------:R-:W-:Y:S02]  /*4140*/  BSSY B1, `(.L_x_78) ;  /* 0x0000008000017945 */ /* 0x000fe40003800000 */
[----:B------:R-:W-:-:S05]  /*4150*/  FFMA R5, R83, R117, R82 ;  /* 0x0000007553057223 */ /* 0x000fca0000000052 */
[----:B------:R1:W-:Y:S01]  /*4160*/  @P2 STG.E desc[UR14][R140.64+0x20], R5 ;  /* 0x000020058c002986 */ /* 0x0003e2000c10190e */
[----:B------:R-:W-:-:S04]  /*4170*/  IADD3 R82, P2, R78, UR7, RZ ;  /* 0x000000074e527c10 */ /* 0x000fc8000ff5e0ff */
[----:B------:R-:W-:Y:S02]  /*4180*/  IADD3.X R83, R79, UR8, RZ, P2, !PT ;  /* 0x000000084f537c10 */ /* 0x000fe400097fe4ff */
[----:B------:R-:W-:-:S13]  /*4190*/  ISETP.GT.AND P2, PT, R7, RZ, P3 ;  /* 0x000000ff0700720c */ /* 0x000fda0001f44270 */
[----:B-1----:R-:W-:Y:S05]  /*41a0*/  @!P2 BRA `(.L_x_79) ;  /* 0x000000000004a947 */ /* 0x002fea0003800000 */
[----:B------:R1:W5:Y:S02]  /*41b0*/  LDG.E.LTC128B R159, desc[UR14][R122.64] ;  /* 0x0000000e7a9f7981 */ /* 0x000364000c1e1920 */
.L_x_79:
[----:B------:R-:W-:Y:S05]  /*41c0*/  BSYNC B1 ;  /* 0x0000000000017941 */ /* 0x000fea0003800000 */
.L_x_78:
[----:B-----5:R-:W-:Y:S01]  /*41d0*/  FMUL R5, R159, R116 ;  /* 0x000000749f057220 */ /* 0x020fe20000400000 */
[----:B------:R-:W-:Y:S03]  /*41e0*/  BSSY B1, `(.L_x_80) ;  /* 0x0000009000017945 */ /* 0x000fe60003800000 */
[----:B------:R-:W-:-:S05]  /*41f0*/  FFMA R5, R84, R117, R5 ;  /* 0x0000007554057223 */ /* 0x000fca0000000005 */
[----:B------:R0:W-:Y:S01]  /*4200*/  @P2 STG.E desc[UR14][R82.64], R5 ;  /* 0x0000000552002986 */ /* 0x0001e2000c10190e */
[----:B-1----:R-:W-:-:S04]  /*4210*/  IADD3 R122, P2, R138, UR7, RZ ;  /* 0x000000078a7a7c10 */ /* 0x002fc8000ff5e0ff */
[----:B------:R-:W-:Y:S02]  /*4220*/  IADD3.X R123, R139, UR8, RZ, P2, !PT ;  /* 0x000000088b7b7c10 */ /* 0x000fe400097fe4ff */
[----:B------:R-:W-:-:S04]  /*4230*/  ISETP.GT.AND P2, PT, R102, 0x39, PT ;  /* 0x000000396600780c */ /* 0x000fc80003f44270 */
[----:B------:R-:W-:-:S13]  /*4240*/  ISETP.GT.AND P5, PT, R7, RZ, P2 ;  /* 0x000000ff0700720c */ /* 0x000fda00017a4270 */
[----:B0-----:R-:W-:Y:S05]  /*4250*/  @!P5 BRA `(.L_x_81) ;  /* 0x000000000004d947 */ /* 0x001fea0003800000 */
[----:B------:R0:W5:Y:S02]  /*4260*/  LDG.E.LTC128B R159, desc[UR14][R124.64] ;  /* 0x0000000e7c9f7981 */ /* 0x000164000c1e1920 */
.L_x_81:
[----:B------:R-:W-:Y:S05]  /*4270*/  BSYNC B1 ;  /* 0x0000000000017941 */ /* 0x000fea0003800000 */
.L_x_80:
[----:B-----5:R-:W-:Y:S01]  /*4280*/  FMUL R84, R159, R116 ;  /* 0x000000749f547220 */ /* 0x020fe20000400000 */
[----:B------:R-:W-:Y:S03]  /*4290*/  BSSY B1, `(.L_x_82) ;  /* 0x000000a000017945 */ /* 0x000fe60003800000 */
[----:B------:R-:W-:-:S05]  /*42a0*/  FFMA R5, R85, R117, R84 ;  /* 0x0000007555057223 */ /* 0x000fca0000000054 */
[----:B------:R1:W-:Y:S01]  /*42b0*/  @P5 STG.E desc[UR14][R122.64], R5 ;  /* 0x000000057a005986 */ /* 0x0003e2000c10190e */
[----:B------:R-:W-:-:S04]  /*42c0*/  IADD3 R84, P5, R140, UR7, RZ ;  /* 0x000000078c547c10 */ /* 0x000fc8000ffbe0ff */
[----:B------:R-:W-:Y:S02]  /*42d0*/  IADD3.X R85, R141, UR8, RZ, P5, !PT ;  /* 0x000000088d557c10 */ /* 0x000fe4000affe4ff */
[----:B0-----:R-:W-:-:S04]  /*42e0*/  IADD3 R124, P5, R80, UR7, RZ ;  /* 0x00000007507c7c10 */ /* 0x001fc8000ffbe0ff */
[----:B------:R-:W-:Y:S02]  /*42f0*/  IADD3.X R125, R81, UR8, RZ, P5, !PT ;  /* 0x00000008517d7c10 */ /* 0x000fe4000affe4ff */
[----:B------:R-:W-:-:S13]  /*4300*/  ISETP.GT.AND P5, PT, R7, 0x8, P3 ;  /* 0x000000080700780c */ /* 0x000fda0001fa4270 */
[----:B-1----:R-:W-:Y:S05]  /*4310*/  @!P5 BRA `(.L_x_83) ;  /* 0x000000000004d947 */ /* 0x002fea0003800000 */
[----:B------:R0:W5:Y:S02]  /*4320*/  LDG.E.LTC128B R159, desc[UR14][R118.64+0x20] ;  /* 0x0000200e769f7981 */ /* 0x000164000c1e1920 */
.L_x_83:
[----:B------:R-:W-:Y:S05]  /*4330*/  BSYNC B1 ;  /* 0x0000000000017941 */ /* 0x000fea0003800000 */
.L_x_82:
[----:B-----5:R-:W-:Y:S01]  /*4340*/  FMUL R5, R159, R116 ;  /* 0x000000749f057220 */ /* 0x020fe20000400000 */
[----:B------:R-:W-:Y:S03]  /*4350*/  BSSY B1, `(.L_x_84) ;  /* 0x0000006000017945 */ /* 0x000fe60003800000 */
[----:B------:R-:W-:-:S05]  /*4360*/  FFMA R5, R86, R117, R5 ;  /* 0x0000007556057223 */ /* 0x000fca0000000005 */
[----:B------:R1:W-:Y:S01]  /*4370*/  @P5 STG.E desc[UR14][R124.64+0x20], R5 ;  /* 0x000020057c005986 */ /* 0x0003e2000c10190e */
[----:B------:R-:W-:-:S13]  /*4380*/  ISETP.GT.AND P5, PT, R7, 0x8, P2 ;  /* 0x000000080700780c */ /* 0x000fda00017a4270 */
[----:B-1----:R-:W-:Y:S05]  /*4390*/  @!P5 BRA `(.L_x_85) ;  /* 0x000000000004d947 */ /* 0x002fea0003800000 */
[----:B------:R1:W5:Y:S02]  /*43a0*/  LDG.E.LTC128B R159, desc[UR14][R120.64+0x20] ;  /* 0x0000200e789f7981 */ /* 0x000364000c1e1920 */
.L_x_85:
[----:B------:R-:W-:Y:S05]  /*43b0*/  BSYNC B1 ;  /* 0x0000000000017941 */ /* 0x000fea0003800000 */
.L_x_84:
[----:B-----5:R-:W-:Y:S01]  /*43c0*/  FMUL R86, R159, R116 ;  /* 0x000000749f567220 */ /* 0x020fe20000400000 */
[----:B------:R-:W-:Y:S03]  /*43d0*/  BSSY B1, `(.L_x_86) ;  /* 0x0000006000017945 */ /* 0x000fe60003800000 */
[----:B------:R-:W-:-:S05]  /*43e0*/  FFMA R87, R87, R117, R86 ;  /* 0x0000007557577223 */ /* 0x000fca0000000056 */
[----:B------:R0:W-:Y:S01]  /*43f0*/  @P5 STG.E desc[UR14][R84.64+0x20], R87 ;  /* 0x0000205754005986 */ /* 0x0001e2000c10190e */
[----:B------:R-:W-:-:S13]  /*4400*/  ISETP.GT.AND P5, PT, R7, 0x80, P1 ;  /* 0x000000800700780c */ /* 0x000fda0000fa4270 */
[----:B0-----:R-:W-:Y:S05]  /*4410*/  @!P5 BRA `(.L_x_87) ;  /* 0x000000000004d947 */ /* 0x001fea0003800000 */
[----:B------:R0:W5:Y:S02]  /*4420*/  LDG.E.LTC128B R159, desc[UR14][R8.64+0x200] ;  /* 0x0002000e089f7981 */ /* 0x000164000c1e1920 */
.L_x_87:
[----:B------:R-:W-:Y:S05]  /*4430*/  BSYNC B1 ;  /* 0x0000000000017941 */ /* 0x000fea0003800000 */
.L_x_86:
[----:B-----5:R-:W-:Y:S01]  /*4440*/  FMUL R5, R159, R116 ;  /* 0x000000749f057220 */ /* 0x020fe20000400000 */
[----:B------:R-:W-:Y:S03]  /*4450*/  BSSY B1, `(.L_x_88) ;  /* 0x0000007000017945 */ /* 0x000fe60003800000 */
[----:B------:R-:W-:-:S05]  /*4460*/  FFMA R5, R24, R117, R5 ;  /* 0x0000007518057223 */ /* 0x000fca0000000005 */
[----:B------:R0:W-:Y:S01]  /*4470*/  @P5 STG.E desc[UR14][R12.64+0x200], R5 ;  /* 0x000200050c005986 */ /* 0x0001e2000c10190e */
[----:B------:R-:W-:-:S04]  /*4480*/  LOP3.LUT P5, RZ, R130, 0x2, RZ, 0xc0, !PT ;  /* 0x0000000282ff7812 */ /* 0x000fc800078ac0ff */
[----:B------:R-:W-:-:S13]  /*4490*/  ISETP.GT.AND P5, PT, R7, 0x80, P5 ;  /* 0x000000800700780c */ /* 0x000fda0002fa4270 */
[----:B0-----:R-:W-:Y:S05]  /*44a0*/  @!P5 BRA `(.L_x_89) ;  /* 0x000000000004d947 */ /* 0x001fea0003800000 */
[----:B------:R0:W5:Y:S02]  /*44b0*/  LDG.E.LTC128B R159, desc[UR14][R14.64+0x200] ;  /* 0x0002000e0e9f7981 */ /* 0x000164000c1e1920 */
.L_x_89:
[----:B------:R-:W-:Y:S05]  /*44c0*/  BSYNC B1 ;  /* 0x0000000000017941 */ /* 0x000fea0003800000 */
.L_x_88:
[----:B-----5:R-:W-:Y:S01]  /*44d0*/  FMUL R24, R159, R116 ;  /* 0x000000749f187220 */ /* 0x020fe20000400000 */
[----:B------:R-:W-:Y:S01]  /*44e0*/  ISETP.GT.AND P1, PT, R7, 0x88, P1 ;  /* 0x000000880700780c */ /* 0x000fe20000f24270 */
[----:B------:R-:W-:Y:S02]  /*44f0*/  BSSY B1, `(.L_x_90) ;  /* 0x0000005000017945 */ /* 0x000fe40003800000 */
[----:B------:R-:W-:-:S05]  /*4500*/  FFMA R25, R25, R117, R24 ;  /* 0x0000007519197223 */ /* 0x000fca0000000018 */
[----:B------:R0:W-:Y:S05]  /*4510*/  @P5 STG.E desc[UR14][R10.64+0x200], R25 ;  /* 0x000200190a005986 */ /* 0x0001ea000c10190e */
[----:B------:R-:W-:Y:S05]  /*4520*/  @!P1 BRA `(.L_x_91) ;  /* 0x0000000000049947 */ /* 0x000fea0003800000 */
[----:B------:R0:W5:Y:S02]  /*4530*/  LDG.E.LTC128B R159, desc[UR14][R8.64+0x220] ;  /* 0x0002200e089f7981 */ /* 0x000164000c1e1920 */
.L_x_91:
[----:B------:R-:W-:Y:S05]  /*4540*/  BSYNC B1 ;  /* 0x0000000000017941 */ /* 0x000fea0003800000 */
.L_x_90:
[----:B-----5:R-:W-:Y:S01]  /*4550*/  FMUL R5, R159, R116 ;  /* 0x000000749f057220 */ /* 0x020fe20000400000 */
[----:B------:R-:W-:Y:S01]  /*4560*/  LOP3.LUT P5, RZ, R130, 0x2, RZ, 0xc0, !PT ;  /* 0x0000000282ff7812 */ /* 0x000fe200078ac0ff */
[----:B------:R-:W-:Y:S02]  /*4570*/  BSSY B1, `(.L_x_92) ;  /* 0x0000006000017945 */ /* 0x000fe40003800000 */
[----:B------:R-:W-:-:S05]  /*4580*/  FFMA R5, R26, R117, R5 ;  /* 0x000000751a057223 */ /* 0x000fca0000000005 */
[----:B------:R0:W-:Y:S01]  /*4590*/  @P1 STG.E desc[UR14][R12.64+0x220], R5 ;  /* 0x000220050c001986 */ /* 0x0001e2000c10190e */
[----:B------:R-:W-:-:S13]  /*45a0*/  ISETP.GT.AND P1, PT, R7, 0x88, P5 ;  /* 0x000000880700780c */ /* 0x000fda0002f24270 */
[----:B0-----:R-:W-:Y:S05]  /*45b0*/  @!P1 BRA `(.L_x_93) ;  /* 0x0000000000049947 */ /* 0x001fea0003800000 */
[----:B------:R0:W5:Y:S02]  /*45c0*/  LDG.E.LTC128B R159, desc[UR14][R14.64+0x220] ;  /* 0x0002200e0e9f7981 */ /* 0x000164000c1e1920 */
.L_x_93:
[----:B------:R-:W-:Y:S05]  /*45d0*/  BSYNC B1 ;  /* 0x0000000000017941 */ /* 0x000fea0003800000 */
.L_x_92:
        /* <DEDUP_REMOVED lines=8> */
.L_x_95:
[----:B------:R-:W-:Y:S05]  /*4660*/  BSYNC B1 ;  /* 0x0000000000017941 */ /* 0x000fea0003800000 */
.L_x_94:
[----:B-----5:R-:W-:Y:S01]  /*4670*/  FMUL R5, R159, R116 ;  /* 0x000000749f057220 */ /* 0x020fe20000400000 */
[----:B------:R-:W-:Y:S03]  /*4680*/  BSSY B1, `(.L_x_96) ;  /* 0x0000006000017945 */ /* 0x000fe60003800000 */
[----:B------:R-:W-:-:S05]  /*4690*/  FFMA R5, R28, R117, R5 ;  /* 0x000000751c057223 */ /* 0x000fca0000000005 */
[----:B------:R0:W-:Y:S01]  /*46a0*/  @P1 STG.E desc[UR14][R20.64+0x200], R5 ;  /* 0x0002000514001986 */ /* 0x0001e2000c10190e */
[----:B------:R-:W-:-:S13]  /*46b0*/  ISETP.GT.AND P1, PT, R7, 0x80, P4 ;  /* 0x000000800700780c */ /* 0x000fda0002724270 */
[----:B0-----:R-:W-:Y:S05]  /*46c0*/  @!P1 BRA `(.L_x_97) ;  /* 0x0000000000049947 */ /* 0x001fea0003800000 */
[----:B------:R0:W5:Y:S02]  /*46d0*/  LDG.E.LTC128B R159, desc[UR14][R22.64+0x200] ;  /* 0x0002000e169f7981 */ /* 0x000164000c1e1920 */
.L_x_97:
[----:B------:R-:W-:Y:S05]  /*46e0*/  BSYNC B1 ;  /* 0x0000000000017941 */ /* 0x000fea0003800000 */
.L_x_96:
[----:B-----5:R-:W-:Y:S01]  /*46f0*/  FMUL R8, R159, R116 ;  /* 0x000000749f087220 */ /* 0x020fe20000400000 */
[----:B------:R-:W-:Y:S03]  /*4700*/  BSSY B1, `(.L_x_98) ;  /* 0x0000006000017945 */ /* 0x000fe60003800000 */
[----:B------:R-:W-:-:S05]  /*4710*/  FFMA R29, R29, R117, R8 ;  /* 0x000000751d1d7223 */ /* 0x000fca0000000008 */
[----:B------:R0:W-:Y:S01]  /*4720*/  @P1 STG.E desc[UR14][R18.64+0x200], R29 ;  /* 0x0002001d12001986 */ /* 0x0001e2000c10190e */
[----:B------:R-:W-:-:S13]  /*4730*/  ISETP.GT.AND P1, PT, R7, 0x88, P5 ;  /* 0x000000880700780c */ /* 0x000fda0002f24270 */
[----:B0-----:R-:W-:Y:S05]  /*4740*/  @!P1 BRA `(.L_x_99) ;  /* 0x0000000000049947 */ /* 0x001fea0003800000 */
[----:B------:R0:W5:Y:S02]  /*4750*/  LDG.E.LTC128B R159, desc[UR14][R16.64+0x220] ;  /* 0x0002200e109f7981 */ /* 0x000164000c1e1920 */
.L_x_99:
[----:B------:R-:W-:Y:S05]  /*4760*/  BSYNC B1 ;  /* 0x0000000000017941 */ /* 0x000fea0003800000 */
.L_x_98:
[----:B-----5:R-:W-:Y:S01]  /*4770*/  FMUL R5, R159, R116 ;  /* 0x000000749f057220 */ /* 0x020fe20000400000 */
[----:B------:R-:W-:Y:S01]  /*4780*/  ISETP.GT.AND P4, PT, R7, 0x88, P4 ;  /* 0x000000880700780c */ /* 0x000fe20002784270 */
[----:B------:R-:W-:Y:S02]  /*4790*/  BSSY B1, `(.L_x_100) ;  /* 0x0000005000017945 */ /* 0x000fe40003800000 */
[----:B------:R-:W-:-:S05]  /*47a0*/  FFMA R5, R30, R117, R5 ;  /* 0x000000751e057223 */ /* 0x000fca0000000005 */
[----:B------:R0:W-:Y:S05]  /*47b0*/  @P1 STG.E desc[UR14][R20.64+0x220], R5 ;  /* 0x0002200514001986 */ /* 0x0001ea000c10190e */
[----:B------:R-:W-:Y:S05]  /*47c0*/  @!P4 BRA `(.L_x_101) ;  /* 0x000000000004c947 */ /* 0x000fea0003800000 */
[----:B------:R0:W5:Y:S02]  /*47d0*/  LDG.E.LTC128B R159, desc[UR14][R22.64+0x220] ;  /* 0x0002200e169f7981 */ /* 0x000164000c1e1920 */
.L_x_101:
[----:B------:R-:W-:Y:S05]  /*47e0*/  BSYNC B1 ;  /* 0x0000000000017941 */ /* 0x000fea0003800000 */
.L_x_100:
[----:B-----5:R-:W-:Y:S01]  /*47f0*/  FMUL R8, R159, R116 ;  /* 0x000000749f087220 */ /* 0x020fe20000400000 */
[----:B------:R-:W-:Y:S01]  /*4800*/  LOP3.LUT P5, RZ, R130, 0x800, RZ, 0xc0, !PT ;  /* 0x0000080082ff7812 */ /* 0x000fe200078ac0ff */
[----:B------:R-:W-:Y:S02]  /*4810*/  BSSY B1, `(.L_x_102) ;  /* 0x0000006000017945 */ /* 0x000fe40003800000 */
[----:B------:R-:W-:Y:S01]  /*4820*/  FFMA R31, R31, R117, R8 ;  /* 0x000000751f1f7223 */ /* 0x000fe20000000008 */
[----:B------:R-:W-:-:S04]  /*4830*/  ISETP.GT.AND P1, PT, R7, 0x80, P5 ;  /* 0x000000800700780c */ /* 0x000fc80002f24270 */
[----:B------:R0:W-:Y:S09]  /*4840*/  @P4 STG.E desc[UR14][R18.64+0x220], R31 ;  /* 0x0002201f12004986 */ /* 0x0001f2000c10190e */
[----:B------:R-:W-:Y:S05]  /*4850*/  @!P1 BRA `(.L_x_103) ;  /* 0x0000000000049947 */ /* 0x000fea0003800000 */
[----:B------:R0:W5:Y:S02]  /*4860*/  LDG.E.LTC128B R159, desc[UR14][R58.64+0x200] ;  /* 0x0002000e3a9f7981 */ /* 0x000164000c1e1920 */
.L_x_103:
[----:B------:R-:W-:Y:S05]  /*4870*/  BSYNC B1 ;  /* 0x0000000000017941 */ /* 0x000fea0003800000 */
.L_x_102:
[----:B0----5:R-:W-:Y:S01]  /*4880*/  FMUL R5, R159, R116 ;  /* 0x000000749f057220 */ /* 0x021fe20000400000 */
[----:B------:R-:W-:Y:S01]  /*4890*/  @P1 IMAD.MOV.U32 R8, RZ, RZ, R60 ;  /* 0x000000ffff081224 */ /* 0x000fe200078e003c */
[----:B------:R-:W-:Y:S01]  /*48a0*/  LOP3.LUT P4, RZ, R130, 0x400, RZ, 0xc0, !PT ;  /* 0x0000040082ff7812 */ /* 0x000fe2000788c0ff */
[----:B------:R-:W-:Y:S02]  /*48b0*/  @P1 IMAD.MOV.U32 R9, RZ, RZ, R61 ;  /* 0x000000ffff091224 */ /* 0x000fe400078e003d */
[----:B------:R-:W-:Y:S01]  /*48c0*/  FFMA R5, R32, R117, R5 ;  /* 0x0000007520057223 */ /* 0x000fe20000000005 */
[----:B------:R-:W-:Y:S04]  /*48d0*/  BSSY B1, `(.L_x_104) ;  /* 0x0000005000017945 */ /* 0x000fe80003800000 */
[----:B------:R0:W-:Y:S01]  /*48e0*/  @P1 STG.E desc[UR14][R8.64+0x200], R5 ;  /* 0x0002000508001986 */ /* 0x0001e2000c10190e */
[----:B------:R-:W-:-:S13]  /*48f0*/  ISETP.GT.AND P1, PT, R7, 0x80, P4 ;  /* 0x000000800700780c */ /* 0x000fda0002724270 */
[----:B0-----:R-:W-:Y:S05]  /*4900*/  @!P1 BRA `(.L_x_105) ;  /* 0x0000000000049947 */ /* 0x001fea0003800000 */
[----:B------:R0:W5:Y:S02]  /*4910*/  LDG.E.LTC128B R159, desc[UR14][R56.64+0x200] ;  /* 0x0002000e389f7981 */ /* 0x000164000c1e1920 */
.L_x_105:
[----:B------:R-:W-:Y:S05]  /*4920*/  BSYNC B1 ;  /* 0x0000000000017941 */ /* 0x000fea0003800000 */
.L_x_104:
[----:B-----5:R-:W-:Y:S01]  /*4930*/  FMUL R8, R159, R116 ;  /* 0x000000749f087220 */ /* 0x020fe20000400000 */
[----:B------:R-:W-:Y:S01]  /*4940*/  @P1 IMAD.MOV.U32 R9, RZ, RZ, R127 ;  /* 0x000000ffff091224 */ /* 0x000fe200078e007f */
[----:B------:R-:W-:Y:S02]  /*4950*/  BSSY B1, `(.L_x_106) ;  /* 0x0000007000017945 */ /* 0x000fe40003800000 */
[----:B------:R-:W-:Y:S01]  /*4960*/  FFMA R33, R33, R117, R8 ;  /* 0x0000007521217223 */ /* 0x000fe20000000008 */
[----:B------:R-:W-:-:S05]  /*4970*/  @P1 IMAD.MOV.U32 R8, RZ, RZ, R126 ;  /* 0x000000ffff081224 */ /* 0x000fca00078e007e */
[----:B------:R0:W-:Y:S01]  /*4980*/  @P1 STG.E desc[UR14][R8.64+0x200], R33 ;  /* 0x0002002108001986 */ /* 0x0001e2000c10190e */
[----:B------:R-:W-:-:S13]  /*4990*/  ISETP.GT.AND P1, PT, R7, 0x88, P5 ;  /* 0x000000880700780c */ /* 0x000fda0002f24270 */
[----:B0-----:R-:W-:Y:S05]  /*49a0*/  @!P1 BRA `(.L_x_107) ;  /* 0x0000000000049947 */ /* 0x001fea0003800000 */
[----:B------:R0:W5:Y:S02]  /*49b0*/  LDG.E.LTC128B R159, desc[UR14][R58.64+0x220] ;  /* 0x0002200e3a9f7981 */ /* 0x000164000c1e1920 */
.L_x_107:
[----:B------:R-:W-:Y:S05]  /*49c0*/  BSYNC B1 ;  /* 0x0000000000017941 */ /* 0x000fea0003800000 */
.L_x_106:
[----:B-----5:R-:W-:Y:S01]  /*49d0*/  FMUL R5, R159, R116 ;  /* 0x000000749f057220 */ /* 0x020fe20000400000 */
[----:B------:R-:W-:Y:S03]  /*49e0*/  BSSY B1, `(.L_x_108) ;  /* 0x0000006000017945 */ /* 0x000fe60003800000 */
[----:B------:R-:W-:-:S05]  /*49f0*/  FFMA R5, R34, R117, R5 ;  /* 0x0000007522057223 */ /* 0x000fca0000000005 */
[----:B------:R0:W-:Y:S01]  /*4a00*/  @P1 STG.E desc[UR14][R60.64+0x220], R5 ;  /* 0x000220053c001986 */ /* 0x0001e2000c10190e */
[----:B------:R-:W-:-:S13]  /*4a10*/  ISETP.GT.AND P1, PT, R7, 0x88, P4 ;  /* 0x000000880700780c */ /* 0x000fda0002724270 */
[----:B0-----:R-:W-:Y:S05]  /*4a20*/  @!P1 BRA `(.L_x_109) ;  /* 0x0000000000049947 */ /* 0x001fea0003800000 */
[----:B------:R0:W5:Y:S02]  /*4a30*/  LDG.E.LTC128B R159, desc[UR14][R56.64+0x220] ;  /* 0x0002200e389f7981 */ /* 0x000164000c1e1920 */
.L_x_109:
[----:B------:R-:W-:Y:S05]  /*4a40*/  BSYNC B1 ;  /* 0x0000000000017941 */ /* 0x000fea0003800000 */
.L_x_108:
[----:B-----5:R-:W-:Y:S01]  /*4a50*/  FMUL R8, R159, R116 ;  /* 0x000000749f087220 */ /* 0x020fe20000400000 */
[----:B------:R-:W-:Y:S01]  /*4a60*/  ISETP.NE.AND P5, PT, R131, RZ, PT ;  /* 0x000000ff8300720c */ /* 0x000fe20003fa5270 */
[----:B------:R-:W-:Y:S02]  /*4a70*/  BSSY B1, `(.L_x_110) ;  /* 0x0000006000017945 */ /* 0x000fe40003800000 */
[----:B------:R-:W-:-:S05]  /*4a80*/  FFMA R35, R35, R117, R8 ;  /* 0x0000007523237223 */ /* 0x000fca0000000008 */
[----:B------:R0:W-:Y:S01]  /*4a90*/  @P1 STG.E desc[UR14][R126.64+0x220], R35 ;  /* 0x000220237e001986 */ /* 0x0001e2000c10190e */
[----:B------:R-:W-:-:S13]  /*4aa0*/  ISETP.GT.AND P1, PT, R7, 0x80, P5 ;  /* 0x000000800700780c */ /* 0x000fda0002f24270 */
[----:B0-----:R-:W-:Y:S05]  /*4ab0*/  @!P1 BRA `(.L_x_111) ;  /* 0x0000000000049947 */ /* 0x001fea0003800000 */
[----:B------:R0:W5:Y:S02]  /*4ac0*/  LDG.E.LTC128B R159, desc[UR14][R88.64+0x200] ;  /* 0x0002000e589f7981 */ /* 0x000164000c1e1920 */
.L_x_111:
[----:B------:R-:W-:Y:S05]  /*4ad0*/  BSYNC B1 ;  /* 0x0000000000017941 */ /* 0x000fea0003800000 */
.L_x_110:
        /* <DEDUP_REMOVED lines=8> */
.L_x_113:
[----:B------:R-:W-:Y:S05]  /*4b60*/  BSYNC B1 ;  /* 0x0000000000017941 */ /* 0x000fea0003800000 */
.L_x_112:
[----:B-----5:R-:W-:Y:S01]  /*4b70*/  FMUL R8, R159, R116 ;  /* 0x000000749f087220 */ /* 0x020fe20000400000 */
[----:B------:R-:W-:Y:S03]  /*4b80*/  BSSY B1, `(.L_x_114) ;  /* 0x0000006000017945 */ /* 0x000fe60003800000 */
[----:B------:R-:W-:-:S05]  /*4b90*/  FFMA R37, R37, R117, R8 ;  /* 0x0000007525257223 */ /* 0x000fca0000000008 */
[----:B------:R0:W-:Y:S01]  /*4ba0*/  @P1 STG.E desc[UR14][R66.64+0x200], R37 ;  /* 0x0002002542001986 */ /* 0x0001e2000c10190e */
[----:B------:R-:W-:-:S13]  /*4bb0*/  ISETP.GT.AND P1, PT, R7, 0x88, P5 ;  /* 0x000000880700780c */ /* 0x000fda0002f24270 */
[----:B0-----:R-:W-:Y:S05]  /*4bc0*/  @!P1 BRA `(.L_x_115) ;  /* 0x0000000000049947 */ /* 0x001fea0003800000 */
[----:B------:R0:W5:Y:S02]  /*4bd0*/  LDG.E.LTC128B R159, desc[UR14][R88.64+0x220] ;  /* 0x0002200e589f7981 */ /* 0x000164000c1e1920 */
.L_x_115:
[----:B------:R-:W-:Y:S05]  /*4be0*/  BSYNC B1 ;  /* 0x0000000000017941 */ /* 0x000fea0003800000 */
.L_x_114:
[----:B-----5:R-:W-:Y:S01]  /*4bf0*/  FMUL R5, R159, R116 ;  /* 0x000000749f057220 */ /* 0x020fe20000400000 */
[----:B------:R-:W-:Y:S03]  /*4c00*/  BSSY B1, `(.L_x_116) ;  /* 0x0000006000017945 */ /* 0x000fe60003800000 */
[----:B------:R-:W-:-:S05]  /*4c10*/  FFMA R5, R38, R117, R5 ;  /* 0x0000007526057223 */ /* 0x000fca0000000005 */
[----:B------:R0:W-:Y:S01]  /*4c20*/  @P1 STG.E desc[UR14][R68.64+0x220], R5 ;  /* 0x0002200544001986 */ /* 0x0001e2000c10190e */
[----:B------:R-:W-:-:S13]  /*4c30*/  ISETP.GT.AND P1, PT, R7, 0x88, P4 ;  /* 0x000000880700780c */ /* 0x000fda0002724270 */
[----:B0-----:R-:W-:Y:S05]  /*4c40*/  @!P1 BRA `(.L_x_117) ;  /* 0x0000000000049947 */ /* 0x001fea0003800000 */
[----:B------:R0:W5:Y:S02]  /*4c50*/  LDG.E.LTC128B R159, desc[UR14][R62.64+0x220] ;  /* 0x0002200e3e9f7981 */ /* 0x000164000c1e1920 */
.L_x_117:
[----:B------:R-:W-:Y:S05]  /*4c60*/  BSYNC B1 ;  /* 0x0000000000017941 */ /* 0x000fea0003800000 */
.L_x_116:
        /* <DEDUP_REMOVED lines=8> */
.L_x_119:
[----:B------:R-:W-:Y:S05]  /*4cf0*/  BSYNC B1 ;  /* 0x0000000000017941 */ /* 0x000fea0003800000 */
.L_x_118:
        /* <DEDUP_REMOVED lines=8> */
.L_x_121:
[----:B------:R-:W-:Y:S05]  /*4d80*/  BSYNC B1 ;  /* 0x0000000000017941 */ /* 0x000fea0003800000 */
.L_x_120:
[----:B-----5:R-:W-:Y:S01]  /*4d90*/  FMUL R8, R159, R116 ;  /* 0x000000749f087220 */ /* 0x020fe20000400000 */
[----:B------:R-:W-:Y:S03]  /*4da0*/  BSSY B1, `(.L_x_122) ;  /* 0x0000006000017945 */ /* 0x000fe60003800000 */
[----:B------:R-:W-:-:S05]  /*4db0*/  FFMA R41, R41, R117, R8 ;  /* 0x0000007529297223 */ /* 0x000fca0000000008 */
[----:B------:R0:W-:Y:S01]  /*4dc0*/  @P1 STG.E desc[UR14][R132.64+0x200], R41 ;  /* 0x0002002984001986 */ /* 0x0001e2000c10190e */
[----:B------:R-:W-:-:S13]  /*4dd0*/  ISETP.GT.AND P1, PT, R7, 0x88, P5 ;  /* 0x000000880700780c */ /* 0x000fda0002f24270 */
[----:B0-----:R-:W-:Y:S05]  /*4de0*/  @!P1 BRA `(.L_x_123) ;  /* 0x0000000000049947 */ /* 0x001fea0003800000 */
[----:B------:R0:W5:Y:S02]  /*4df0*/  LDG.E.LTC128B R159, desc[UR14][R92.64+0x220] ;  /* 0x0002200e5c9f7981 */ /* 0x000164000c1e1920 */
.L_x_123:
[----:B------:R-:W-:Y:S05]  /*4e00*/  BSYNC B1 ;  /* 0x0000000000017941 */ /* 0x000fea0003800000 */
.L_x_122:
[----:B-----5:R-:W-:Y:S01]  /*4e10*/  FMUL R5, R159, R116 ;  /* 0x000000749f057220 */ /* 0x020fe20000400000 */
[----:B------:R-:W-:Y:S03]  /*4e20*/  BSSY B1, `(.L_x_124) ;  /* 0x0000006000017945 */ /* 0x000fe60003800000 */
[----:B------:R-:W-:-:S05]  /*4e30*/  FFMA R5, R42, R117, R5 ;  /* 0x000000752a057223 */ /* 0x000fca0000000005 */
[----:B------:R0:W-:Y:S01]  /*4e40*/  @P1 STG.E desc[UR14][R72.64+0x220], R5 ;  /* 0x0002200548001986 */ /* 0x0001e2000c10190e */
[----:B------:R-:W-:-:S13]  /*4e50*/  ISETP.GT.AND P1, PT, R7, 0x88, P4 ;  /* 0x000000880700780c */ /* 0x000fda0002724270 */
[----:B0-----:R-:W-:Y:S05]  /*4e60*/  @!P1 BRA `(.L_x_125) ;  /* 0x0000000000049947 */ /* 0x001fea0003800000 */
[----:B------:R0:W5:Y:S02]  /*4e70*/  LDG.E.LTC128B R159, desc[UR14][R90.64+0x220] ;  /* 0x0002200e5a9f7981 */ /* 0x000164000c1e1920 */
.L_x_125:
[----:B------:R-:W-:Y:S05]  /*4e80*/  BSYNC B1 ;  /* 0x0000000000017941 */ /* 0x000fea0003800000 */
.L_x_124:
        /* <DEDUP_REMOVED lines=8> */
.L_x_127:
[----:B------:R-:W-:Y:S05]  /*4f10*/  BSYNC B1 ;  /* 0x0000000000017941 */ /* 0x000fea0003800000 */
.L_x_126:
        /* <DEDUP_REMOVED lines=8> */
.L_x_129:
[----:B------:R-:W-:Y:S05]  /*4fa0*/  BSYNC B1 ;  /* 0x0000000000017941 */ /* 0x000fea0003800000 */
.L_x_128:
[----:B-----5:R-:W-:Y:S01]  /*4fb0*/  FMUL R8, R159, R116 ;  /* 0x000000749f087220 */ /* 0x020fe20000400000 */
[----:B------:R-:W-:Y:S03]  /*4fc0*/  BSSY B1, `(.L_x_130) ;  /* 0x0000006000017945 */ /* 0x000fe60003800000 */
[----:B------:R-:W-:-:S05]  /*4fd0*/  FFMA R45, R45, R117, R8 ;  /* 0x000000752d2d7223 */ /* 0x000fca0000000008 */
[----:B------:R0:W-:Y:S01]  /*4fe0*/  @P1 STG.E desc[UR14][R136.64+0x200], R45 ;  /* 0x0002002d88001986 */ /* 0x0001e2000c10190e */
[----:B------:R-:W-:-:S13]  /*4ff0*/  ISETP.GT.AND P1, PT, R7, 0x88, P5 ;  /* 0x000000880700780c */ /* 0x000fda0002f24270 */
[----:B0-----:R-:W-:Y:S05]  /*5000*/  @!P1 BRA `(.L_x_131) ;  /* 0x0000000000049947 */ /* 0x001fea0003800000 */
[----:B------:R0:W5:Y:S02]  /*5010*/  LDG.E.LTC128B R159, desc[UR14][R96.64+0x220] ;  /* 0x0002200e609f7981 */ /* 0x000164000c1e1920 */
.L_x_131:
[----:B------:R-:W-:Y:S05]  /*5020*/  BSYNC B1 ;  /* 0x0000000000017941 */ /* 0x000fea0003800000 */
.L_x_130:
[----:B-----5:R-:W-:Y:S01]  /*5030*/  FMUL R5, R159, R116 ;  /* 0x000000749f057220 */ /* 0x020fe20000400000 */
[----:B------:R-:W-:Y:S03]  /*5040*/  BSSY B1, `(.L_x_132) ;  /* 0x0000006000017945 */ /* 0x000fe60003800000 */
[----:B------:R-:W-:-:S05]  /*5050*/  FFMA R5, R46, R117, R5 ;  /* 0x000000752e057223 */ /* 0x000fca0000000005 */
[----:B------:R0:W-:Y:S01]  /*5060*/  @P1 STG.E desc[UR14][R76.64+0x220], R5 ;  /* 0x000220054c001986 */ /* 0x0001e2000c10190e */
[----:B------:R-:W-:-:S13]  /*5070*/  ISETP.GT.AND P1, PT, R7, 0x88, P4 ;  /* 0x000000880700780c */ /* 0x000fda0002724270 */
[----:B0-----:R-:W-:Y:S05]  /*5080*/  @!P1 BRA `(.L_x_133) ;  /* 0x0000000000049947 */ /* 0x001fea0003800000 */
[----:B------:R0:W5:Y:S02]  /*5090*/  LDG.E.LTC128B R159, desc[UR14][R94.64+0x220] ;  /* 0x0002200e5e9f7981 */ /* 0x000164000c1e1920 */
.L_x_133:
[----:B------:R-:W-:Y:S05]  /*50a0*/  BSYNC B1 ;  /* 0x0000000000017941 */ /* 0x000fea0003800000 */
.L_x_132:
        /* <DEDUP_REMOVED lines=8> */
.L_x_135:
[----:B------:R-:W-:Y:S05]  /*5130*/  BSYNC B1 ;  /* 0x0000000000017941 */ /* 0x000fea0003800000 */
.L_x_134:
[----:B-----5:R-:W-:Y:S01]  /*5140*/  FMUL R5, R159, R116 ;  /* 0x000000749f057220 */ /* 0x020fe20000400000 */
[----:B------:R-:W-:Y:S03]  /*5150*/  BSSY B1, `(.L_x_136) ;  /* 0x0000006000017945 */ /* 0x000fe60003800000 */
[----:B------:R-:W-:-:S05]  /*5160*/  FFMA R5, R48, R117, R5 ;  /* 0x0000007530057223 */ /* 0x000fca0000000005 */
[----:B------:R0:W-:Y:S01]  /*5170*/  @P1 STG.E desc[UR14][R78.64+0x200], R5 ;  /* 0x000200054e001986 */ /* 0x0001e2000c10190e */
[----:B------:R-:W-:-:S13]  /*5180*/  ISETP.GT.AND P1, PT, R7, 0x80, P6 ;  /* 0x000000800700780c */ /* 0x000fda0003724270 */
[----:B0-----:R-:W-:Y:S05]  /*5190*/  @!P1 BRA `(.L_x_137) ;  /* 0x0000000000049947 */ /* 0x001fea0003800000 */
[----:B------:R0:W5:Y:S02]  /*51a0*/  LDG.E.LTC128B R159, desc[UR14][R98.64+0x200] ;  /* 0x0002000e629f7981 */ /* 0x000164000c1e1920 */
.L_x_137:
[----:B------:R-:W-:Y:S05]  /*51b0*/  BSYNC B1 ;  /* 0x0000000000017941 */ /* 0x000fea0003800000 */
.L_x_136:
[----:B-----5:R-:W-:Y:S01]  /*51c0*/  FMUL R8, R159, R116 ;  /* 0x000000749f087220 */ /* 0x020fe20000400000 */
[----:B------:R-:W-:Y:S01]  /*51d0*/  ISETP.GT.AND P4, PT, R7, 0x88, P4 ;  /* 0x000000880700780c */ /* 0x000fe20002784270 */
[----:B------:R-:W-:Y:S02]  /*51e0*/  BSSY B1, `(.L_x_138) ;  /* 0x0000005000017945 */ /* 0x000fe40003800000 */
[----:B------:R-:W-:-:S05]  /*51f0*/  FFMA R49, R49, R117, R8 ;  /* 0x0000007531317223 */ /* 0x000fca0000000008 */
[----:B------:R0:W-:Y:S05]  /*5200*/  @P1 STG.E desc[UR14][R138.64+0x200], R49 ;  /* 0x000200318a001986 */ /* 0x0001ea000c10190e */
[----:B------:R-:W-:Y:S05]  /*5210*/  @!P4 BRA `(.L_x_139) ;  /* 0x000000000004c947 */ /* 0x000fea0003800000 */
[----:B------:R0:W5:Y:S02]  /*5220*/  LDG.E.LTC128B R159, desc[UR14][R100.64+0x220] ;  /* 0x0002200e649f7981 */ /* 0x000164000c1e1920 */
.L_x_139:
[----:B------:R-:W-:Y:S05]  /*5230*/  BSYNC B1 ;  /* 0x0000000000017941 */ /* 0x000fea0003800000 */
.L_x_138:
[----:B-----5:R-:W-:Y:S01]  /*5240*/  FMUL R5, R159, R116 ;  /* 0x000000749f057220 */ /* 0x020fe20000400000 */
[----:B------:R-:W-:Y:S01]  /*5250*/  ISETP.GT.AND P1, PT, R7, 0x88, P6 ;  /* 0x000000880700780c */ /* 0x000fe20003724270 */
[----:B------:R-:W-:Y:S02]  /*5260*/  BSSY B1, `(.L_x_140) ;  /* 0x0000005000017945 */ /* 0x000fe40003800000 */
[----:B------:R-:W-:-:S05]  /*5270*/  FFMA R5, R50, R117, R5 ;  /* 0x0000007532057223 */ /* 0x000fca0000000005 */
[----:B------:R0:W-:Y:S05]  /*5280*/  @P4 STG.E desc[UR14][R80.64+0x220], R5 ;  /* 0x0002200550004986 */ /* 0x0001ea000c10190e */
[----:B------:R-:W-:Y:S05]  /*5290*/  @!P1 BRA `(.L_x_141) ;  /* 0x0000000000049947 */ /* 0x000fea0003800000 */
[----:B------:R0:W5:Y:S02]  /*52a0*/  LDG.E.LTC128B R159, desc[UR14][R98.64+0x220] ;  /* 0x0002200e629f7981 */ /* 0x000164000c1e1920 */
.L_x_141:
[----:B------:R-:W-:Y:S05]  /*52b0*/  BSYNC B1 ;  /* 0x0000000000017941 */ /* 0x000fea0003800000 */
.L_x_140:
[----:B-----5:R-:W-:Y:S01]  /*52c0*/  FMUL R8, R159, R116 ;  /* 0x000000749f087220 */ /* 0x020fe20000400000 */
[----:B------:R-:W-:Y:S01]  /*52d0*/  ISETP.GT.AND P4, PT, R7, 0x80, P3 ;  /* 0x000000800700780c */ /* 0x000fe20001f84270 */
[----:B------:R-:W-:Y:S02]  /*52e0*/  BSSY B1, `(.L_x_142) ;  /* 0x0000005000017945 */ /* 0x000fe40003800000 */
[----:B------:R-:W-:-:S05]  /*52f0*/  FFMA R51, R51, R117, R8 ;  /* 0x0000007533337223 */ /* 0x000fca0000000008 */
[----:B------:R0:W-:Y:S05]  /*5300*/  @P1 STG.E desc[UR14][R140.64+0x220], R51 ;  /* 0x000220338c001986 */ /* 0x0001ea000c10190e */
[----:B------:R-:W-:Y:S05]  /*5310*/  @!P4 BRA `(.L_x_143) ;  /* 0x000000000004c947 */ /* 0x000fea0003800000 */
[----:B------:R0:W5:Y:S02]  /*5320*/  LDG.E.LTC128B R159, desc[UR14][R118.64+0x200] ;  /* 0x0002000e769f7981 */ /* 0x000164000c1e1920 */
.L_x_143:
[----:B------:R-:W-:Y:S05]  /*5330*/  BSYNC B1 ;  /* 0x0000000000017941 */ /* 0x000fea0003800000 */
.L_x_142:
[----:B0----5:R-:W-:Y:S01]  /*5340*/  FMUL R5, R159, R116 ;  /* 0x000000749f057220 */ /* 0x021fe20000400000 */
[----:B------:R-:W-:Y:S01]  /*5350*/  ISETP.GT.AND P1, PT, R7, 0x80, P2 ;  /* 0x000000800700780c */ /* 0x000fe20001724270 */
[----:B------:R-:W-:Y:S02]  /*5360*/  BSSY B1, `(.L_x_144) ;  /* 0x0000005000017945 */ /* 0x000fe40003800000 */
[----:B------:R-:W-:-:S05]  /*5370*/  FFMA R5, R52, R117, R5 ;  /* 0x0000007534057223 */ /* 0x000fca0000000005 */
[----:B------:R0:W-:Y:S05]  /*5380*/  @P4 STG.E desc[UR14][R82.64+0x200], R5 ;  /* 0x0002000552004986 */ /* 0x0001ea000c10190e */
[----:B------:R-:W-:Y:S05]  /*5390*/  @!P1 BRA `(.L_x_145) ;  /* 0x0000000000049947 */ /* 0x000fea0003800000 */
[----:B------:R0:W5:Y:S02]  /*53a0*/  LDG.E.LTC128B R159, desc[UR14][R120.64+0x200] ;  /* 0x0002000e789f7981 */ /* 0x000164000c1e1920 */
.L_x_145:
[----:B------:R-:W-:Y:S05]  /*53b0*/  BSYNC B1 ;  /* 0x0000000000017941 */ /* 0x000fea0003800000 */
.L_x_144:
[----:B-----5:R-:W-:Y:S01]  /*53c0*/  FMUL R8, R159, R116 ;  /* 0x000000749f087220 */ /* 0x020fe20000400000 */
[----:B------:R-:W-:Y:S01]  /*53d0*/  ISETP.GT.AND P3, PT, R7, 0x88, P3 ;  /* 0x000000880700780c */ /* 0x000fe20001f64270 */
[----:B------:R-:W-:Y:S02]  /*53e0*/  BSSY B1, `(.L_x_146) ;  /* 0x0000005000017945 */ /* 0x000fe40003800000 */
[----:B------:R-:W-:-:S05]  /*53f0*/  FFMA R53, R53, R117, R8 ;  /* 0x0000007535357223 */ /* 0x000fca0000000008 */
[----:B------:R0:W-:Y:S05]  /*5400*/  @P1 STG.E desc[UR14][R122.64+0x200], R53 ;  /* 0x000200357a001986 */ /* 0x0001ea000c10190e */
[----:B------:R-:W-:Y:S05]  /*5410*/  @!P3 BRA `(.L_x_147) ;  /* 0x000000000004b947 */ /* 0x000fea0003800000 */
[----:B------:R0:W5:Y:S02]  /*5420*/  LDG.E.LTC128B R159, desc[UR14][R118.64+0x220] ;  /* 0x0002200e769f7981 */ /* 0x000164000c1e1920 */
.L_x_147:
[----:B------:R-:W-:Y:S05]  /*5430*/  BSYNC B1 ;  /* 0x0000000000017941 */ /* 0x000fea0003800000 */
.L_x_146:
[----:B0----5:R-:W-:Y:S01]  /*5440*/  FMUL R5, R159, R116 ;  /* 0x000000749f057220 */ /* 0x021fe20000400000 */
[----:B------:R-:W-:Y:S01]  /*5450*/  ISETP.GT.AND P2, PT, R7, 0x88, P2 ;  /* 0x000000880700780c */ /* 0x000fe20001744270 */
[----:B------:R-:W-:Y:S02]  /*5460*/  BSSY B1, `(.L_x_148) ;  /* 0x0000005000017945 */ /* 0x000fe40003800000 */
[----:B------:R-:W-:-:S05]  /*5470*/  FFMA R5, R54, R117, R5 ;  /* 0x0000007536057223 */ /* 0x000fca0000000005 */
[----:B------:R0:W-:Y:S05]  /*5480*/  @P3 STG.E desc[UR14][R124.64+0x220], R5 ;  /* 0x000220057c003986 */ /* 0x0001ea000c10190e */
[----:B------:R-:W-:Y:S05]  /*5490*/  @!P2 BRA `(.L_x_149) ;  /* 0x000000000004a947 */ /* 0x000fea0003800000 */
[----:B------:R0:W5:Y:S02]  /*54a0*/  LDG.E.LTC128B R159, desc[UR14][R120.64+0x220] ;  /* 0x0002200e789f7981 */ /* 0x000164000c1e1920 */
.L_x_149:
[----:B------:R-:W-:Y:S05]  /*54b0*/  BSYNC B1 ;  /* 0x0000000000017941 */ /* 0x000fea0003800000 */
.L_x_148:
[----:B-----5:R-:W-:-:S04]  /*54c0*/  FMUL R8, R159, R116 ;  /* 0x000000749f087220 */ /* 0x020fc80000400000 */
[----:B------:R-:W-:Y:S01]  /*54d0*/  FFMA R55, R55, R117, R8 ;  /* 0x0000007537377223 */ /* 0x000fe20000000008 */
[----:B------:R-:W-:Y:S06]  /*54e0*/  @!P2 BRA `(.L_x_150) ;  /* 0x00000010009ca947 */ /* 0x000fec0003800000 */
[----:B------:R0:W-:Y:S01]  /*54f0*/  STG.E desc[UR14][R84.64+0x220], R55 ;  /* 0x0002203754007986 */ /* 0x0001e2000c10190e */
[----:B------:R-:W-:Y:S05]  /*5500*/  BRA `(.L_x_150) ;  /* 0x0000001000947947 */ /* 0x000fea0003800000 */
.L_x_27:
[----:B------:R-:W-:Y:S01]  /*5510*/  ULDC.64 UR8, c[0x0][0x6c0] ;  /* 0x0001b00000087ab9 */ /* 0x000fe20000000a00 */
[----:B------:R-:W-:Y:S01]  /*5520*/  P2R R98, PR, RZ, 0x1 ;  /* 0x00000001ff627803 */ /* 0x000fe20000000000 */
[-C--:B--2---:R-:W-:Y:S01]  /*5530*/  FMUL R5, R56, R117.reuse ;  /* 0x0000007538057220 */ /* 0x084fe20000400000 */
[----:B------:R-:W-:Y:S01]  /*5540*/  LEA R8, P2, R14, UR8, 0x2 ;  /* 0x000000080e087c11 */ /* 0x000fe2000f8410ff */
[-C--:B------:R-:W-:Y:S01]  /*5550*/  FMUL R57, R57, R117.reuse ;  /* 0x0000007539397220 */ /* 0x080fe20000400000 */
[----:B------:R-:W-:Y:S01]  /*5560*/  ISETP.GT.AND P0, PT, R102, 0x1, PT ;  /* 0x000000016600780c */ /* 0x000fe20003f04270 */
[-C--:B------:R-:W-:Y:S01]  /*5570*/  FMUL R59, R59, R117.reuse ;  /* 0x000000753b3b7220 */ /* 0x080fe20000400000 */
[----:B------:R-:W-:Y:S01]  /*5580*/  LEA.HI.X R9, R14, UR9, R13, 0x2, P2 ;  /* 0x000000090e097c11 */ /* 0x000fe200090f140d */
[----:B------:R-:W-:Y:S01]  /*5590*/  FMUL R13, R58, R117 ;  /* 0x000000753a0d7220 */ /* 0x000fe20000400000 */
[C---:B------:R-:W-:Y:S01]  /*55a0*/  ISETP.GT.AND P2, PT, R7.reuse, RZ, P0 ;  /* 0x000000ff0700720c */ /* 0x040fe20000744270 */
[----:B------:R-:W-:Y:S01]  /*55b0*/  USHF.L.U32 UR8, UR6, 0x2, URZ ;  /* 0x0000000206087899 */ /* 0x000fe2000800063f */
[C---:B------:R-:W-:Y:S01]  /*55c0*/  LEA R10, P4, R18.reuse, R8, 0x2 ;  /* 0x00000008120a7211 */ /* 0x040fe200078810ff */
[----:B------:R0:W-:Y:S01]  /*55d0*/  @P3 STG.E desc[UR14][R8.64], R5 ;  /* 0x0000000508003986 */ /* 0x0001e2000c10190e */
[----:B------:R-:W-:Y:S01]  /*55e0*/  ISETP.GT.AND P3, PT, R7, 0x8, P1 ;  /* 0x000000080700780c */ /* 0x000fe20000f64270 */
[----:B------:R-:W-:Y:S01]  /*55f0*/  USHF.L.U64.HI UR7, UR6, 0x2, UR5 ;  /* 0x0000000206077899 */ /* 0x000fe20008010205 */
[----:B------:R-:W-:Y:S01]  /*5600*/  LEA.HI.X R11, R18, R9, R19, 0x2, P4 ;  /* 0x00000009120b7211 */ /* 0x000fe200020f1413 */
[----:B------:R-:W-:Y:S01]  /*5610*/  IMAD R19, R19, 0x1c, RZ ;  /* 0x0000001c13137824 */ /* 0x000fe200078e02ff */
[C---:B------:R-:W-:Y:S01]  /*5620*/  ISETP.GT.AND P6, PT, R102.reuse, 0x8, PT ;  /* 0x000000086600780c */ /* 0x040fe20003fc4270 */
[----:B------:R-:W-:Y:S01]  /*5630*/  FMUL R61, R61, R117 ;  /* 0x000000753d3d7220 */ /* 0x000fe20000400000 */
[----:B------:R-:W-:Y:S01]  /*5640*/  ISETP.GT.AND P5, PT, R102, 0x9, PT ;  /* 0x000000096600780c */ /* 0x000fe20003fa4270 */
[----:B------:R-:W-:Y:S01]  /*5650*/  IMAD.WIDE.U32 R20, R18, 0x1c, R10 ;  /* 0x0000001c12147825 */ /* 0x000fe200078e000a */
[----:B------:R-:W-:Y:S01]  /*5660*/  P2R R96, PR, RZ, 0x1 ;  /* 0x00000001ff607803 */ /* 0x000fe20000000000 */
[----:B------:R1:W-:Y:S01]  /*5670*/  @P2 STG.E desc[UR14][R10.64], R57 ;  /* 0x000000390a002986 */ /* 0x0003e2000c10190e */
[----:B------:R-:W-:Y:S01]  /*5680*/  ISETP.GT.AND P2, PT, R7, 0x8, P0 ;  /* 0x000000080700780c */ /* 0x000fe20000744270 */
[----:B------:R-:W-:-:S02]  /*5690*/  IMAD.IADD R21, R19, 0x1, R21 ;  /* 0x0000000113157824 */ /* 0x000fc400078e0215 */
[-C--:B0-----:R-:W-:Y:S01]  /*56a0*/  FMUL R5, R60, R117.reuse ;  /* 0x000000753c057220 */ /* 0x081fe20000400000 */
[----:B------:R0:W-:Y:S01]  /*56b0*/  @P3 STG.E desc[UR14][R8.64+0x20], R13 ;  /* 0x0000200d08003986 */ /* 0x0001e2000c10190e */
[----:B------:R-:W-:Y:S01]  /*56c0*/  ISETP.GT.AND P3, PT, R7, RZ, P6 ;  /* 0x000000ff0700720c */ /* 0x000fe20003764270 */
[-C--:B------:R-:W-:Y:S01]  /*56d0*/  FMUL R65, R65, R117.reuse ;  /* 0x0000007541417220 */ /* 0x080fe20000400000 */
[----:B------:R-:W-:Y:S01]  /*56e0*/  ISETP.GT.AND P0, PT, R102, 0x11, PT ;  /* 0x000000116600780c */ /* 0x000fe20003f04270 */
[-C--:B------:R-:W-:Y:S01]  /*56f0*/  FMUL R67, R67, R117.reuse ;  /* 0x0000007543437220 */ /* 0x080fe20000400000 */
[-C--:B------:R-:W-:Y:S01]  /*5700*/  FMUL R69, R69, R117.reuse ;  /* 0x0000007545457220 */ /* 0x080fe20000400000 */
[-C--:B------:R-:W-:Y:S01]  /*5710*/  FMUL R71, R71, R117.reuse ;  /* 0x0000007547477220 */ /* 0x080fe20000400000 */
[-C--:B------:R-:W-:Y:S01]  /*5720*/  FMUL R73, R73, R117.reuse ;  /* 0x0000007549497220 */ /* 0x080fe20000400000 */
[-C--:B-1----:R-:W-:Y:S01]  /*5730*/  FMUL R57, R63, R117.reuse ;  /* 0x000000753f397220 */ /* 0x082fe20000400000 */
[-C--:B------:R-:W-:Y:S01]  /*5740*/  FMUL R75, R75, R117.reuse ;  /* 0x000000754b4b7220 */ /* 0x080fe20000400000 */
[----:B------:R1:W-:Y:S01]  /*5750*/  @P2 STG.E desc[UR14][R10.64+0x20], R59 ;  /* 0x0000203b0a002986 */ /* 0x0003e2000c10190e */
[----:B------:R-:W-:Y:S01]  /*5760*/  IADD3 R18, P2, R10, UR8, RZ ;  /* 0x000000080a127c10 */ /* 0x000fe2000ff5e0ff */
[-C--:B0-----:R-:W-:Y:S01]  /*5770*/  FMUL R13, R62, R117.reuse ;  /* 0x000000753e0d7220 */ /* 0x081fe20000400000 */
[-C--:B------:R-:W-:Y:S01]  /*5780*/  FMUL R91, R76, R117.reuse ;  /* 0x000000754c5b7220 */ /* 0x080fe20000400000 */
[----:B------:R0:W-:Y:S01]  /*5790*/  @P3 STG.E desc[UR14][R20.64], R5 ;  /* 0x0000000514003986 */ /* 0x0001e2000c10190e */
[----:B------:R-:W-:Y:S01]  /*57a0*/  IADD3.X R19, R11, UR7, RZ, P2, !PT ;  /* 0x000000070b137c10 */ /* 0x000fe200097fe4ff */
[-C--:B------:R-:W-:Y:S01]  /*57b0*/  FMUL R77, R77, R117.reuse ;  /* 0x000000754d4d7220 */ /* 0x080fe20000400000 */
[----:B------:R-:W-:Y:S01]  /*57c0*/  ISETP.GT.AND P2, PT, R7, RZ, P5 ;  /* 0x000000ff0700720c */ /* 0x000fe20002f44270 */
[-C--:B------:R-:W-:Y:S01]  /*57d0*/  FMUL R97, R80, R117.reuse ;  /* 0x0000007550617220 */ /* 0x080fe20000400000 */
[----:B------:R-:W-:Y:S01]  /*57e0*/  ISETP.GT.AND P3, PT, R102, 0x10, PT ;  /* 0x000000106600780c */ /* 0x000fe20003f64270 */
[-C--:B------:R-:W-:Y:S01]  /*57f0*/  FMUL R99, R81, R117.reuse ;  /* 0x0000007551637220 */ /* 0x080fe20000400000 */
[-C--:B------:R-:W-:Y:S01]  /*5800*/  FMUL R85, R85, R117.reuse ;  /* 0x0000007555557220 */ /* 0x080fe20000400000 */
[-C--:B-1----:R-:W-:Y:S01]  /*5810*/  FMUL R59, R66, R117.reuse ;  /* 0x00000075423b7220 */ /* 0x082fe20000400000 */
[-C--:B------:R-:W-:Y:S01]  /*5820*/  FMUL R87, R87, R117.reuse ;  /* 0x0000007557577220 */ /* 0x080fe20000400000 */
[-C--:B------:R-:W-:Y:S01]  /*5830*/  FMUL R25, R25, R117.reuse ;  /* 0x0000007519197220 */ /* 0x080fe20000400000 */
[-C--:B------:R-:W-:Y:S01]  /*5840*/  FMUL R27, R27, R117.reuse ;  /* 0x000000751b1b7220 */ /* 0x080fe20000400000 */
[-C--:B0-----:R-:W-:Y:S01]  /*5850*/  FMUL R5, R64, R117.reuse ;  /* 0x0000007540057220 */ /* 0x081fe20000400000 */
[-C--:B------:R-:W-:Y:S01]  /*5860*/  FMUL R29, R29, R117.reuse ;  /* 0x000000751d1d7220 */ /* 0x080fe20000400000 */
[-C--:B------:R-:W-:Y:S01]  /*5870*/  FMUL R31, R31, R117.reuse ;  /* 0x000000751f1f7220 */ /* 0x080fe20000400000 */
[-C--:B------:R-:W-:Y:S01]  /*5880*/  FMUL R33, R33, R117.reuse ;  /* 0x0000007521217220 */ /* 0x080fe20000400000 */
[----:B------:R-:W-:Y:S01]  /*5890*/  @P2 STG.E desc[UR14][R18.64], R61 ;  /* 0x0000003d12002986 */ /* 0x000fe2000c10190e */
[----:B------:R-:W-:Y:S01]  /*58a0*/  ISETP.GT.AND P2, PT, R7, 0x8, P6 ;  /* 0x000000080700780c */ /* 0x000fe20003744270 */
[-C--:B------:R-:W-:Y:S01]  /*58b0*/  FMUL R35, R35, R117.reuse ;  /* 0x0000007523237220 */ /* 0x080fe20000400000 */
        /* <DEDUP_REMOVED lines=9> */
[----:B------:R-:W-:-:S02]  /*5950*/  FMUL R55, R55, R117 ;  /* 0x0000007537377220 */ /* 0x000fc40000400000 */
[----:B------:R0:W-:Y:S01]  /*5960*/  @P2 STG.E desc[UR14][R20.64+0x20], R13 ;  /* 0x0000200d14002986 */ /* 0x0001e2000c10190e */
[----:B------:R-:W-:-:S13]  /*5970*/  ISETP.GT.AND P2, PT, R7, 0x8, P5 ;  /* 0x000000080700780c */ /* 0x000fda0002f44270 */
[----:B------:R-:W-:Y:S01]  /*5980*/  @P2 STG.E desc[UR14][R18.64+0x20], R57 ;  /* 0x0000203912002986 */ /* 0x000fe2000c10190e */
[----:B------:R-:W-:-:S04]  /*5990*/  IADD3 R88, P2, R20, UR8, RZ ;  /* 0x0000000814587c10 */ /* 0x000fc8000ff5e0ff */
[----:B------:R-:W-:Y:S02]  /*59a0*/  IADD3.X R89, R21, UR7, RZ, P2, !PT ;  /* 0x0000000715597c10 */ /* 0x000fe400097fe4ff */
        /* <DEDUP_REMOVED lines=9> */
[----:B0-----:R-:W-:Y:S02]  /*5a40*/  IADD3.X R13, R17, UR7, RZ, P2, !PT ;  /* 0x00000007110d7c10 */ /* 0x001fe400097fe4ff */
[----:B------:R-:W-:-:S13]  /*5a50*/  ISETP.GT.AND P2, PT, R7, RZ, P3 ;  /* 0x000000ff0700720c */ /* 0x000fda0001f44270 */
[----:B------:R0:W-:Y:S01]  /*5a60*/  @P2 STG.E desc[UR14][R88.64], R5 ;  /* 0x0000000558002986 */ /* 0x0001e2000c10190e */
[----:B------:R-:W-:Y:S01]  /*5a70*/  ISETP.GT.AND P2, PT, R7, RZ, P0 ;  /* 0x000000ff0700720c */ /* 0x000fe20000744270 */
[----:B0-----:R-:W-:-:S12]  /*5a80*/  FMUL R5, R68, R117 ;  /* 0x0000007544057220 */ /* 0x001fd80000400000 */
[----:B------:R-:W-:Y:S01]  /*5a90*/  @P2 STG.E desc[UR14][R62.64], R65 ;  /* 0x000000413e002986 */ /* 0x000fe2000c10190e */
[----:B------:R-:W-:Y:S02]  /*5aa0*/  ISETP.GT.AND P2, PT, R7, 0x8, P3 ;  /* 0x000000080700780c */ /* 0x000fe40001f44270 */
[----:B------:R-:W-:-:S11]  /*5ab0*/  ISETP.GT.AND P3, PT, R102, 0x18, PT ;  /* 0x000000186600780c */ /* 0x000fd60003f64270 */
[----:B------:R-:W-:Y:S02]  /*5ac0*/  @P2 IMAD.MOV.U32 R56, RZ, RZ, R88 ;  /* 0x000000ffff382224 */ /* 0x000fe400078e0058 */
[----:B------:R-:W-:-:S05]  /*5ad0*/  @P2 IMAD.MOV.U32 R57, RZ, RZ, R89 ;  /* 0x000000ffff392224 */ /* 0x000fca00078e0059 */
[----:B------:R0:W-:Y:S01]  /*5ae0*/  @P2 STG.E desc[UR14][R56.64+0x20], R59 ;  /* 0x0000203b38002986 */ /* 0x0001e2000c10190e */
[----:B------:R-:W-:Y:S02]  /*5af0*/  ISETP.GT.AND P2, PT, R7, 0x8, P0 ;  /* 0x000000080700780c */ /* 0x000fe40000744270 */
[----:B------:R-:W-:-:S11]  /*5b00*/  ISETP.GT.AND P0, PT, R102, 0x19, PT ;  /* 0x000000196600780c */ /* 0x000fd60003f04270 */
[----:B0-----:R-:W-:Y:S02]  /*5b10*/  @P2 IMAD.MOV.U32 R56, RZ, RZ, R62 ;  /* 0x000000ffff382224 */ /* 0x001fe400078e003e */
[----:B------:R-:W-:-:S05]  /*5b20*/  @P2 IMAD.MOV.U32 R57, RZ, RZ, R63 ;  /* 0x000000ffff392224 */ /* 0x000fca00078e003f */
[----:B------:R0:W-:Y:S01]  /*5b30*/  @P2 STG.E desc[UR14][R56.64+0x20], R67 ;  /* 0x0000204338002986 */ /* 0x0001e2000c10190e */
[----:B------:R-:W-:-:S04]  /*5b40*/  IADD3 R94, P2, R88, UR8, RZ ;  /* 0x00000008585e7c10 */ /* 0x000fc8000ff5e0ff */
[----:B------:R-:W-:Y:S02]  /*5b50*/  IADD3.X R95, R89, UR7, RZ, P2, !PT ;  /* 0x00000007595f7c10 */ /* 0x000fe400097fe4ff */
[----:B------:R-:W-:Y:S01]  /*5b60*/  ISETP.GT.AND P2, PT, R7, RZ, P3 ;  /* 0x000000ff0700720c */ /* 0x000fe20001f44270 */
[----:B0-----:R-:W-:-:S12]  /*5b70*/  FMUL R67, R72, R117 ;  /* 0x0000007548437220 */ /* 0x001fd80000400000 */
[----:B------:R0:W-:Y:S01]  /*5b80*/  @P2 STG.E desc[UR14][R94.64], R5 ;  /* 0x000000055e002986 */ /* 0x0001e2000c10190e */
[----:B------:R-:W-:Y:S01]  /*5b90*/  ISETP.GT.AND P2, PT, R7, RZ, P0 ;  /* 0x000000ff0700720c */ /* 0x000fe20000744270 */
[----:B0-----:R-:W-:-:S12]  /*5ba0*/  FMUL R5, R70, R117 ;  /* 0x0000007546057220 */ /* 0x001fd80000400000 */
[----:B------:R-:W-:Y:S01]  /*5bb0*/  @P2 STG.E desc[UR14][R22.64], R69 ;  /* 0x0000004516002986 */ /* 0x000fe2000c10190e */
[----:B------:R-:W-:-:S04]  /*5bc0*/  IADD3 R92, P2, R88, UR8, RZ ;  /* 0x00000008585c7c10 */ /* 0x000fc8000ff5e0ff */
[----:B------:R-:W-:Y:S02]  /*5bd0*/  IADD3.X R93, R89, UR7, RZ, P2, !PT ;  /* 0x00000007595d7c10 */ /* 0x000fe400097fe4ff */
[----:B------:R-:W-:-:S04]  /*5be0*/  IADD3 R60, P2, R14, UR8, RZ ;  /* 0x000000080e3c7c10 */ /* 0x000fc8000ff5e0ff */
[----:B------:R-:W-:Y:S02]  /*5bf0*/  IADD3.X R61, R15, UR7, RZ, P2, !PT ;  /* 0x000000070f3d7c10 */ /* 0x000fe400097fe4ff */
[----:B------:R-:W-:-:S04]  /*5c00*/  IADD3 R56, P2, R12, UR8, RZ ;  /* 0x000000080c387c10 */ /* 0x000fc8000ff5e0ff */
[----:B------:R-:W-:Y:S02]  /*5c10*/  IADD3.X R57, R13, UR7, RZ, P2, !PT ;  /* 0x000000070d397c10 */ /* 0x000fe400097fe4ff */
[----:B------:R-:W-:Y:S02]  /*5c20*/  ISETP.GT.AND P2, PT, R7, 0x8, P3 ;  /* 0x000000080700780c */ /* 0x000fe40001f44270 */
[----:B------:R-:W-:-:S11]  /*5c30*/  ISETP.GT.AND P3, PT, R102, 0x20, PT ;  /* 0x000000206600780c */ /* 0x000fd60003f64270 */
[----:B------:R0:W-:Y:S01]  /*5c40*/  @P2 STG.E desc[UR14][R92.64+0x20], R5 ;  /* 0x000020055c002986 */ /* 0x0001e2000c10190e */
[----:B------:R-:W-:Y:S02]  /*5c50*/  ISETP.GT.AND P2, PT, R7, 0x8, P0 ;  /* 0x000000080700780c */ /* 0x000fe40000744270 */
[----:B------:R-:W-:Y:S01]  /*5c60*/  ISETP.GT.AND P0, PT, R102, 0x21, PT ;  /* 0x000000216600780c */ /* 0x000fe20003f04270 */
[----:B0-----:R-:W-:-:S10]  /*5c70*/  FMUL R5, R74, R117 ;  /* 0x000000754a057220 */ /* 0x001fd40000400000 */
[----:B------:R0:W-:Y:S01]  /*5c80*/  @P2 STG.E desc[UR14][R16.64+0x20], R71 ;  /* 0x0000204710002986 */ /* 0x0001e2000c10190e */
[----:B------:R-:W-:-:S04]  /*5c90*/  IADD3 R68, P2, R94, UR8, RZ ;  /* 0x000000085e447c10 */ /* 0x000fc8000ff5e0ff */
[----:B------:R-:W-:Y:S02]  /*5ca0*/  IADD3.X R69, R95, UR7, RZ, P2, !PT ;  /* 0x000000075f457c10 */ /* 0x000fe400097fe4ff */
[----:B------:R-:W-:-:S13]  /*5cb0*/  ISETP.GT.AND P2, PT, R7, RZ, P3 ;  /* 0x000000ff0700720c */ /* 0x000fda0001f44270 */
[----:B------:R-:W-:Y:S01]  /*5cc0*/  @P2 STG.E desc[UR14][R68.64], R67 ;  /* 0x0000004344002986 */ /* 0x000fe2000c10190e */
[----:B------:R-:W-:-:S13]  /*5cd0*/  ISETP.GT.AND P2, PT, R7, RZ, P0 ;  /* 0x000000ff0700720c */ /* 0x000fda0000744270 */
[----:B------:R-:W-:Y:S01]  /*5ce0*/  @P2 STG.E desc[UR14][R14.64], R73 ;  /* 0x000000490e002986 */ /* 0x000fe2000c10190e */
[----:B------:R-:W-:-:S04]  /*5cf0*/  IADD3 R70, P2, R92, UR8, RZ ;  /* 0x000000085c467c10 */ /* 0x000fc8000ff5e0ff */
[----:B0-----:R-:W-:Y:S02]  /*5d00*/  IADD3.X R71, R93, UR7, RZ, P2, !PT ;  /* 0x000000075d477c10 */ /* 0x001fe400097fe4ff */
[----:B------:R-:W-:-:S04]  /*5d10*/  IADD3 R64, P2, R60, UR8, RZ ;  /* 0x000000083c407c10 */ /* 0x000fc8000ff5e0ff */
[----:B------:R-:W-:Y:S02]  /*5d20*/  IADD3.X R65, R61, UR7, RZ, P2, !PT ;  /* 0x000000073d417c10 */ /* 0x000fe400097fe4ff */
[----:B------:R-:W-:-:S04]  /*5d30*/  IADD3 R58, P2, R56, UR8, RZ ;  /* 0x00000008383a7c10 */ /* 0x000fc8000ff5e0ff */
[----:B------:R-:W-:Y:S02]  /*5d40*/  IADD3.X R59, R57, UR7, RZ, P2, !PT ;  /* 0x00000007393b7c10 */ /* 0x000fe400097fe4ff */
[----:B------:R-:W-:-:S13]  /*5d50*/  ISETP.GT.AND P2, PT, R7, 0x8, P3 ;  /* 0x000000080700780c */ /* 0x000fda0001f44270 */
[----:B------:R0:W-:Y:S01]  /*5d60*/  @P2 STG.E desc[UR14][R70.64+0x20], R5 ;  /* 0x0000200546002986 */ /* 0x0001e2000c10190e */
[----:B------:R-:W-:Y:S02]  /*5d70*/  ISETP.GT.AND P2, PT, R7, 0x8, P0 ;  /* 0x000000080700780c */ /* 0x000fe40000744270 */
[----:B------:R-:W-:Y:S01]  /*5d80*/  ISETP.GT.AND P0, PT, R102, 0x28, PT ;  /* 0x000000286600780c */ /* 0x000fe20003f04270 */
[----:B0-----:R-:W-:-:S10]  /*5d90*/  FMUL R5, R78, R117 ;  /* 0x000000754e057220 */ /* 0x001fd40000400000 */
[----:B------:R-:W-:Y:S01]  /*5da0*/  @P2 STG.E desc[UR14][R12.64+0x20], R75 ;  /* 0x0000204b0c002986 */ /* 0x000fe2000c10190e */
[----:B------:R-:W-:-:S04]  /*5db0*/  IADD3 R72, P2, R68, UR8, RZ ;  /* 0x0000000844487c10 */ /* 0x000fc8000ff5e0ff */
[----:B------:R-:W-:Y:S02]  /*5dc0*/  IADD3.X R73, R69, UR7, RZ, P2, !PT ;  /* 0x0000000745497c10 */ /* 0x000fe400097fe4ff */
[----:B------:R-:W-:-:S13]  /*5dd0*/  ISETP.GT.AND P2, PT, R7, RZ, P0 ;  /* 0x000000ff0700720c */ /* 0x000fda0000744270 */
[----:B------:R0:W-:Y:S01]  /*5de0*/  @P2 STG.E desc[UR14][R72.64], R91 ;  /* 0x0000005b48002986 */ /* 0x0001e2000c10190e */
[----:B------:R-:W-:-:S04]  /*5df0*/  ISETP.GT.AND P2, PT, R102, 0x29, PT ;  /* 0x000000296600780c */ /* 0x000fc80003f44270 */
[----:B------:R-:W-:Y:S01]  /*5e00*/  ISETP.GT.AND P3, PT, R7, RZ, P2 ;  /* 0x000000ff0700720c */ /* 0x000fe20001764270 */
[----:B0-----:R-:W-:-:S12]  /*5e10*/  FMUL R91, R79, R117 ;  /* 0x000000754f5b7220 */ /* 0x001fd80000400000 */
[----:B------:R-:W-:Y:S01]  /*5e20*/  @P3 STG.E desc[UR14][R60.64], R77 ;  /* 0x0000004d3c003986 */ /* 0x000fe2000c10190e */
[----:B------:R-:W-:-:S04]  /*5e30*/  IADD3 R74, P3, R70, UR8, RZ ;  /* 0x00000008464a7c10 */ /* 0x000fc8000ff7e0ff */
[----:B------:R-:W-:Y:S02]  /*5e40*/  IADD3.X R75, R71, UR7, RZ, P3, !PT ;  /* 0x00000007474b7c10 */ /* 0x000fe40009ffe4ff */
[----:B------:R-:W-:-:S04]  /*5e50*/  IADD3 R66, P3, R64, UR8, RZ ;  /* 0x0000000840427c10 */ /* 0x000fc8000ff7e0ff */
[----:B------:R-:W-:Y:S02]  /*5e60*/  IADD3.X R67, R65, UR7, RZ, P3, !PT ;  /* 0x0000000741437c10 */ /* 0x000fe40009ffe4ff */
[----:B------:R-:W-:-:S13]  /*5e70*/  ISETP.GT.AND P3, PT, R7, 0x8, P0 ;  /* 0x000000080700780c */ /* 0x000fda0000764270 */
[----:B------:R0:W-:Y:S01]  /*5e80*/  @P3 STG.E desc[UR14][R74.64+0x20], R5 ;  /* 0x000020054a003986 */ /* 0x0001e2000c10190e */
[----:B------:R-:W-:Y:S01]  /*5e90*/  ISETP.GT.AND P3, PT, R7, 0x8, P2 ;  /* 0x000000080700780c */ /* 0x000fe20001764270 */
[----:B0-----:R-:W-:-:S12]  /*5ea0*/  FMUL R5, R82, R117 ;  /* 0x0000007552057220 */ /* 0x001fd80000400000 */
[----:B------:R-:W-:Y:S01]  /*5eb0*/  @P3 STG.E desc[UR14][R56.64+0x20], R91 ;  /* 0x0000205b38003986 */ /* 0x000fe2000c10190e */
[----:B------:R-:W-:-:S04]  /*5ec0*/  IADD3 R78, P3, R72, UR8, RZ ;  /* 0x00000008484e7c10 */ /* 0x000fc8000ff7e0ff */
[----:B------:R-:W-:Y:S02]  /*5ed0*/  IADD3.X R79, R73, UR7, RZ, P3, !PT ;  /* 0x00000007494f7c10 */ /* 0x000fe40009ffe4ff */
[----:B------:R-:W-:-:S04]  /*5ee0*/  ISETP.GT.AND P3, PT, R102, 0x30, PT ;  /* 0x000000306600780c */ /* 0x000fc80003f64270 */
[----:B------:R-:W-:-:S13]  /*5ef0*/  ISETP.GT.AND P4, PT, R7, RZ, P3 ;  /* 0x000000ff0700720c */ /* 0x000fda0001f84270 */
[----:B------:R0:W-:Y:S01]  /*5f00*/  @P4 STG.E desc[UR14][R78.64], R97 ;  /* 0x000000614e004986 */ /* 0x0001e2000c10190e */
[----:B------:R-:W-:-:S04]  /*5f10*/  ISETP.GT.AND P4, PT, R102, 0x31, PT ;  /* 0x000000316600780c */ /* 0x000fc80003f84270 */
[----:B------:R-:W-:Y:S01]  /*5f20*/  ISETP.GT.AND P5, PT, R7, RZ, P4 ;  /* 0x000000ff0700720c */ /* 0x000fe200027a4270 */
[----:B0-----:R-:W-:-:S12]  /*5f30*/  FMUL R97, R83, R117 ;  /* 0x0000007553617220 */ /* 0x001fd80000400000 */
[----:B------:R0:W-:Y:S01]  /*5f40*/  @P5 STG.E desc[UR14][R64.64], R99 ;  /* 0x0000006340005986 */ /* 0x0001e2000c10190e */
[----:B------:R-:W-:-:S04]  /*5f50*/  IADD3 R80, P5, R74, UR8, RZ ;  /* 0x000000084a507c10 */ /* 0x000fc8000ffbe0ff */
[----:B------:R-:W-:Y:S02]  /*5f60*/  IADD3.X R81, R75, UR7, RZ, P5, !PT ;  /* 0x000000074b517c10 */ /* 0x000fe4000affe4ff */
[----:B------:R-:W-:Y:S01]  /*5f70*/  ISETP.GT.AND P5, PT, R7, 0x8, P3 ;  /* 0x000000080700780c */ /* 0x000fe20001fa4270 */
        /* <DEDUP_REMOVED lines=9> */
[----:B------:R-:W-:-:S04]  /*6010*/  ISETP.GT.AND P5, PT, R102, 0x38, PT ;  /* 0x000000386600780c */ /* 0x000fc80003fa4270 */
[----:B------:R-:W-:Y:S01]  /*6020*/  ISETP.GT.AND P6, PT, R7, RZ, P5 ;  /* 0x000000ff0700720c */ /* 0x000fe20002fc4270 */
[----:B0-----:R-:W-:-:S12]  /*6030*/  FMUL R97, R24, R117 ;  /* 0x0000007518617220 */ /* 0x001fd80000400000 */
[----:B------:R-:W-:Y:S01]  /*6040*/  @P6 STG.E desc[UR14][R76.64], R99 ;  /* 0x000000634c006986 */ /* 0x000fe2000c10190e */
[----:B------:R-:W-:-:S04]  /*6050*/  IADD3 R90, P6, R80, UR8, RZ ;  /* 0x00000008505a7c10 */ /* 0x000fc8000ffde0ff */
[----:B------:R-:W-:Y:S02]  /*6060*/  IADD3.X R91, R81, UR7, RZ, P6, !PT ;  /* 0x00000007515b7c10 */ /* 0x000fe4000b7fe4ff */
[----:B------:R-:W-:-:S04]  /*6070*/  ISETP.GT.AND P6, PT, R102, 0x39, PT ;  /* 0x000000396600780c */ /* 0x000fc80003fc4270 */
[----:B------:R-:W-:-:S13]  /*6080*/  ISETP.GT.AND P0, PT, R7, RZ, P6 ;  /* 0x000000ff0700720c */ /* 0x000fda0003704270 */
[----:B------:R0:W-:Y:S01]  /*6090*/  @P0 STG.E desc[UR14][R66.64], R85 ;  /* 0x0000005542000986 */ /* 0x0001e2000c10190e */
[----:B------:R-:W-:Y:S01]  /*60a0*/  ISETP.GT.AND P0, PT, R7, 0x8, P5 ;  /* 0x000000080700780c */ /* 0x000fe20002f04270 */
[----:B0-----:R-:W-:-:S12]  /*60b0*/  FMUL R85, R28, R117 ;  /* 0x000000751c557220 */ /* 0x001fd80000400000 */
[----:B------:R0:W-:Y:S01]  /*60c0*/  @P0 STG.E desc[UR14][R90.64+0x20], R5 ;  /* 0x000020055a000986 */ /* 0x0001e2000c10190e */
[----:B------:R-:W-:Y:S01]  /*60d0*/  ISETP.GT.AND P0, PT, R7, 0x8, P6 ;  /* 0x000000080700780c */ /* 0x000fe20003704270 */
[----:B0-----:R-:W-:-:S12]  /*60e0*/  FMUL R5, R26, R117 ;  /* 0x000000751a057220 */ /* 0x001fd80000400000 */
[----:B------:R-:W-:Y:S01]  /*60f0*/  @P0 STG.E desc[UR14][R82.64+0x20], R87 ;  /* 0x0000205752000986 */ /* 0x000fe2000c10190e */
[C---:B------:R-:W-:Y:S02]  /*6100*/  ISETP.GT.AND P0, PT, R7.reuse, 0x80, P1 ;  /* 0x000000800700780c */ /* 0x040fe40000f04270 */
[----:B------:R-:W-:-:S11]  /*6110*/  ISETP.GT.AND P1, PT, R7, 0x88, P1 ;  /* 0x000000880700780c */ /* 0x000fd60000f24270 */
[----:B------:R-:W-:Y:S01]  /*6120*/  @P0 STG.E desc[UR14][R8.64+0x200], R97 ;  /* 0x0002006108000986 */ /* 0x000fe2000c10190e */
[----:B------:R-:W-:-:S04]  /*6130*/  ISETP.NE.AND P0, PT, R96, RZ, PT ;  /* 0x000000ff6000720c */ /* 0x000fc80003f05270 */
[----:B------:R-:W-:-:S13]  /*6140*/  ISETP.GT.AND P0, PT, R7, 0x80, P0 ;  /* 0x000000800700780c */ /* 0x000fda0000704270 */
[----:B------:R-:W-:Y:S01]  /*6150*/  @P0 STG.E desc[UR14][R10.64+0x200], R25 ;  /* 0x000200190a000986 */ /* 0x000fe2000c10190e */
[----:B------:R-:W-:-:S03]  /*6160*/  ISETP.NE.AND P0, PT, R98, RZ, PT ;  /* 0x000000ff6200720c */ /* 0x000fc60003f05270 */
[----:B------:R0:W-:Y:S01]  /*6170*/  @P1 STG.E desc[UR14][R8.64+0x220], R5 ;  /* 0x0002200508001986 */ /* 0x0001e2000c10190e */
[----:B------:R-:W-:-:S04]  /*6180*/  ISETP.GT.AND P1, PT, R102, 0x1, PT ;  /* 0x000000016600780c */ /* 0x000fc80003f24270 */
[----:B------:R-:W-:Y:S01]  /*6190*/  ISETP.GT.AND P1, PT, R7, 0x88, P1 ;  /* 0x000000880700780c */ /* 0x000fe20000f24270 */
[----:B0-----:R-:W-:-:S12]  /*61a0*/  FMUL R5, R30, R117 ;  /* 0x000000751e057220 */ /* 0x001fd80000400000 */
[----:B------:R0:W-:Y:S01]  /*61b0*/  @P1 STG.E desc[UR14][R10.64+0x220], R27 ;  /* 0x0002201b0a001986 */ /* 0x0001e2000c10190e */
[----:B------:R-:W-:-:S04]  /*61c0*/  ISETP.GT.AND P1, PT, R102, 0x8, PT ;  /* 0x000000086600780c */ /* 0x000fc80003f24270 */
[----:B------:R-:W-:Y:S01]  /*61d0*/  ISETP.GT.AND P1, PT, R7, 0x80, P1 ;  /* 0x000000800700780c */ /* 0x000fe20000f24270 */
[----:B0-----:R-:W-:-:S12]  /*61e0*/  FMUL R11, R32, R117 ;  /* 0x00000075200b7220 */ /* 0x001fd80000400000 */
[----:B------:R-:W-:Y:S01]  /*61f0*/  @P1 STG.E desc[UR14][R20.64+0x200], R85 ;  /* 0x0002005514001986 */ /* 0x000fe2000c10190e */
[----:B------:R-:W-:-:S04]  /*6200*/  ISETP.GT.AND P1, PT, R102, 0x9, PT ;  /* 0x000000096600780c */ /* 0x000fc80003f24270 */
[----:B------:R-:W-:-:S13]  /*6210*/  ISETP.GT.AND P1, PT, R7, 0x80, P1 ;  /* 0x000000800700780c */ /* 0x000fda0000f24270 */
[----:B------:R-:W-:Y:S01]  /*6220*/  @P1 STG.E desc[UR14][R18.64+0x200], R29 ;  /* 0x0002001d12001986 */ /* 0x000fe2000c10190e */
[----:B------:R-:W-:-:S04]  /*6230*/  ISETP.GT.AND P1, PT, R102, 0x8, PT ;  /* 0x000000086600780c */ /* 0x000fc80003f24270 */
[----:B------:R-:W-:-:S13]  /*6240*/  ISETP.GT.AND P1, PT, R7, 0x88, P1 ;  /* 0x000000880700780c */ /* 0x000fda0000f24270 */
[----:B------:R0:W-:Y:S01]  /*6250*/  @P1 STG.E desc[UR14][R20.64+0x220], R5 ;  /* 0x0002200514001986 */ /* 0x0001e2000c10190e */
[----:B------:R-:W-:-:S04]  /*6260*/  ISETP.GT.AND P1, PT, R102, 0x9, PT ;  /* 0x000000096600780c */ /* 0x000fc80003f24270 */
[----:B------:R-:W-:Y:S01]  /*6270*/  ISETP.GT.AND P1, PT, R7, 0x88, P1 ;  /* 0x000000880700780c */ /* 0x000fe20000f24270 */
[----:B0-----:R-:W-:-:S12]  /*6280*/  FMUL R5, R34, R117 ;  /* 0x0000007522057220 */ /* 0x001fd80000400000 */
[----:B------:R-:W-:Y:S01]  /*6290*/  @P1 STG.E desc[UR14][R18.64+0x220], R31 ;  /* 0x0002201f12001986 */ /* 0x000fe2000c10190e */
[----:B------:R-:W-:-:S04]  /*62a0*/  ISETP.GT.AND P1, PT, R102, 0x10, PT ;  /* 0x000000106600780c */ /* 0x000fc80003f24270 */
[----:B------:R-:W-:-:S13]  /*62b0*/  ISETP.GT.AND P1, PT, R7, 0x80, P1 ;  /* 0x000000800700780c */ /* 0x000fda0000f24270 */
[----:B------:R-:W-:Y:S02]  /*62c0*/  @P1 IMAD.MOV.U32 R8, RZ, RZ, R88 ;  /* 0x000000ffff081224 */ /* 0x000fe400078e0058 */
[----:B------:R-:W-:-:S05]  /*62d0*/  @P1 IMAD.MOV.U32 R9, RZ, RZ, R89 ;  /* 0x000000ffff091224 */ /* 0x000fca00078e0059 */
[----:B------:R0:W-:Y:S01]  /*62e0*/  @P1 STG.E desc[UR14][R8.64+0x200], R11 ;  /* 0x0002000b08001986 */ /* 0x0001e2000c10190e */
[----:B------:R-:W-:-:S04]  /*62f0*/  ISETP.GT.AND P1, PT, R102, 0x11, PT ;  /* 0x000000116600780c */ /* 0x000fc80003f24270 */
[----:B------:R-:W-:Y:S01]  /*6300*/  ISETP.GT.AND P1, PT, R7, 0x80, P1 ;  /* 0x000000800700780c */ /* 0x000fe20000f24270 */
[----:B0-----:R-:W-:-:S12]  /*6310*/  FMUL R11, R36, R117 ;  /* 0x00000075240b7220 */ /* 0x001fd80000400000 */
[----:B------:R-:W-:Y:S02]  /*6320*/  @P1 IMAD.MOV.U32 R8, RZ, RZ, R62 ;  /* 0x000000ffff081224 */ /* 0x000fe400078e003e */
[----:B------:R-:W-:-:S05]  /*6330*/  @P1 IMAD.MOV.U32 R9, RZ, RZ, R63 ;  /* 0x000000ffff091224 */ /* 0x000fca00078e003f */
        /* <DEDUP_REMOVED lines=39> */
[C---:B------:R-:W-:Y:S02]  /*65b0*/  ISETP.GT.AND P1, PT, R7.reuse, 0x80, P2 ;  /* 0x000000800700780c */ /* 0x040fe40001724270 */
[----:B------:R-:W-:Y:S01]  /*65c0*/  ISETP.GT.AND P2, PT, R7, 0x88, P2 ;  /* 0x000000880700780c */ /* 0x000fe20001744270 */
[----:B0-----:R-:W-:-:S10]  /*65d0*/  FMUL R9, R48, R117 ;  /* 0x0000007530097220 */ /* 0x001fd40000400000 */
[----:B------:R-:W-:Y:S01]  /*65e0*/  @P1 STG.E desc[UR14][R60.64+0x200], R45 ;  /* 0x0002002d3c001986 */ /* 0x000fe2000c10190e */
[----:B------:R-:W-:-:S04]  /*65f0*/  ISETP.GT.AND P1, PT, R102, 0x28, PT ;  /* 0x000000286600780c */ /* 0x000fc80003f24270 */
[----:B------:R-:W-:-:S13]  /*6600*/  ISETP.GT.AND P1, PT, R7, 0x88, P1 ;  /* 0x000000880700780c */ /* 0x000fda0000f24270 */
[----:B------:R0:W-:Y:S01]  /*6610*/  @P1 STG.E desc[UR14][R74.64+0x220], R5 ;  /* 0x000220054a001986 */ /* 0x0001e2000c10190e */
[C---:B------:R-:W-:Y:S02]  /*6620*/  ISETP.GT.AND P1, PT, R7.reuse, 0x80, P3 ;  /* 0x000000800700780c */ /* 0x040fe40001f24270 */
[C---:B------:R-:W-:Y:S01]  /*6630*/  ISETP.GT.AND P3, PT, R7.reuse, 0x88, P3 ;  /* 0x000000880700780c */ /* 0x040fe20001f64270 */
[----:B------:R-:W-:Y:S01]  /*6640*/  @P2 STG.E desc[UR14][R56.64+0x220], R47 ;  /* 0x0002202f38002986 */ /* 0x000fe2000c10190e */
[C---:B------:R-:W-:Y:S02]  /*6650*/  ISETP.GT.AND P2, PT, R7.reuse, 0x80, P6 ;  /* 0x000000800700780c */ /* 0x040fe40003744270 */
[----:B------:R-:W-:Y:S01]  /*6660*/  ISETP.GT.AND P6, PT, R7, 0x88, P6 ;  /* 0x000000880700780c */ /* 0x000fe200037c4270 */
[----:B0-----:R-:W-:-:S06]  /*6670*/  FMUL R5, R50, R117 ;  /* 0x0000007532057220 */ /* 0x001fcc0000400000 */
[----:B------:R0:W-:Y:S01]  /*6680*/  @P1 STG.E desc[UR14][R78.64+0x200], R9 ;  /* 0x000200094e001986 */ /* 0x0001e2000c10190e */
[C---:B------:R-:W-:Y:S02]  /*6690*/  ISETP.GT.AND P1, PT, R7.reuse, 0x80, P4 ;  /* 0x000000800700780c */ /* 0x040fe40002724270 */
[----:B------:R-:W-:Y:S01]  /*66a0*/  ISETP.GT.AND P4, PT, R7, 0x88, P4 ;  /* 0x000000880700780c */ /* 0x000fe20002784270 */
[----:B0-----:R-:W-:-:S10]  /*66b0*/  FMUL R9, R54, R117 ;  /* 0x0000007536097220 */ /* 0x001fd40000400000 */
[----:B------:R0:W-:Y:S01]  /*66c0*/  @P1 STG.E desc[UR14][R64.64+0x200], R49 ;  /* 0x0002003140001986 */ /* 0x0001e2000c10190e */
[C---:B------:R-:W-:Y:S02]  /*66d0*/  ISETP.GT.AND P1, PT, R7.reuse, 0x80, P5 ;  /* 0x000000800700780c */ /* 0x040fe40002f24270 */
[----:B------:R-:W-:Y:S01]  /*66e0*/  ISETP.GT.AND P5, PT, R7, 0x88, P5 ;  /* 0x000000880700780c */ /* 0x000fe20002fa4270 */
[----:B------:R-:W-:Y:S01]  /*66f0*/  FMUL R7, R52, R117 ;  /* 0x0000007534077220 */ /* 0x000fe20000400000 */
[----:B------:R0:W-:Y:S04]  /*6700*/  @P3 STG.E desc[UR14][R80.64+0x220], R5 ;  /* 0x0002200550003986 */ /* 0x0001e8000c10190e */
[----:B------:R0:W-:Y:S05]  /*6710*/  @P4 STG.E desc[UR14][R58.64+0x220], R51 ;  /* 0x000220333a004986 */ /* 0x0001ea000c10190e */
[----:B------:R0:W-:Y:S04]  /*6720*/  @P1 STG.E desc[UR14][R76.64+0x200], R7 ;  /* 0x000200074c001986 */ /* 0x0001e8000c10190e */
[----:B------:R0:W-:Y:S04]  /*6730*/  @P2 STG.E desc[UR14][R66.64+0x200], R53 ;  /* 0x0002003542002986 */ /* 0x0001e8000c10190e */
[----:B------:R0:W-:Y:S04]  /*6740*/  @P5 STG.E desc[UR14][R90.64+0x220], R9 ;  /* 0x000220095a005986 */ /* 0x0001e8000c10190e */
[----:B------:R0:W-:Y:S02]  /*6750*/  @P6 STG.E desc[UR14][R82.64+0x220], R55 ;  /* 0x0002203752006986 */ /* 0x0001e4000c10190e */
.L_x_150:
[----:B------:R-:W-:Y:S05]  /*6760*/  BSYNC B0 ;  /* 0x0000000000007941 */ /* 0x000fea0003800000 */
.L_x_26:
[----:B------:R-:W-:Y:S01]  /*6770*/  IADD3 R2, P1, R2, UR30, RZ ;  /* 0x0000001e02027c10 */ /* 0x000fe2000ff3e0ff */
[----:B------:R-:W-:Y:S01]  /*6780*/  ULDC.64 UR8, c[0x0][0x750] ;  /* 0x0001d40000087ab9 */ /* 0x000fe20000000a00 */
[----:B------:R-:W-:Y:S01]  /*6790*/  PRMT R8, RZ, 0x7610, R8 ;  /* 0x00007610ff087816 */ /* 0x000fe20000000008 */
[----:B0-----:R-:W-:Y:S01]  /*67a0*/  IMAD.MOV.U32 R7, RZ, RZ, -0x1 ;  /* 0xffffffffff077424 */ /* 0x001fe200078e00ff */
[----:B------:R-:W-:Y:S01]  /*67b0*/  IADD3.X R3, R3, UR4, RZ, P1, !PT ;  /* 0x0000000403037c10 */ /* 0x000fe20008ffe4ff */
[----:B------:R-:W-:Y:S01]  /*67c0*/  IMAD.MOV.U32 R5, RZ, RZ, -0x1 ;  /* 0xffffffffff057424 */ /* 0x000fe200078e00ff */
[----:B------:R-:W-:-:S04]  /*67d0*/  ISETP.GE.U32.AND P1, PT, R2, UR8, PT ;  /* 0x0000000802007c0c */ /* 0x000fc8000bf26070 */
[----:B------:R-:W-:-:S13]  /*67e0*/  ISETP.GE.U32.AND.EX P1, PT, R3, UR9, PT, P1 ;  /* 0x0000000903007c0c */ /* 0x000fda000bf26110 */
[----:B------:R-:W-:Y:S05]  /*67f0*/  @P1 BRA `(.L_x_151) ;  /* 0x0000000400501947 */ /* 0x000fea0003800000 */
[----:B------:R-:W0:Y:S01]  /*6800*/  LDC.64 R14, c[0x0][0x728] ;  /* 0x0001ca00ff0e7b82 */ /* 0x000e220000000a00 */
[----:B------:R-:W0:Y:S01]  /*6810*/  S2R R17, SR_CTAID.X ;  /* 0x0000000000117919 */ /* 0x000e220000002500 */
[----:B------:R-:W-:Y:S02]  /*6820*/  IMAD.MOV.U32 R12, RZ, RZ, R2 ;  /* 0x000000ffff0c7224 */ /* 0x000fe400078e0002 */
[----:B------:R-:W-:Y:S01]  /*6830*/  IMAD.MOV.U32 R13, RZ, RZ, R3 ;  /* 0x000000ffff0d7224 */ /* 0x000fe200078e0003 */
[----:B------:R-:W0:Y:S03]  /*6840*/  S2R R20, SR_CTAID.Y ;  /* 0x0000000000147919 */ /* 0x000e260000002600 */
[----:B------:R-:W1:Y:S08]  /*6850*/  LDC R16, c[0x0][0x730] ;  /* 0x0001cc00ff107b82 */ /* 0x000e700000000800 */
[----:B------:R-:W1:Y:S01]  /*6860*/  LDC.64 R18, c[0x0][0x720] ;  /* 0x0001c800ff127b82 */ /* 0x000e620000000a00 */
[----:B0-----:R-:W-:-:S04]  /*6870*/  ISETP.NE.U32.AND P1, PT, R14, RZ, PT ;  /* 0x000000ff0e00720c */ /* 0x001fc80003f25070 */
[----:B------:R-:W-:-:S13]  /*6880*/  ISETP.NE.AND.EX P1, PT, R15, RZ, PT, P1 ;  /* 0x000000ff0f00720c */ /* 0x000fda0003f25310 */
[----:B-1----:R-:W-:Y:S05]  /*6890*/  @!P1 BRA `(.L_x_152) ;  /* 0x0000000000289947 */ /* 0x002fea0003800000 */
        /* <DEDUP_REMOVED lines=10> */
.L_x_152:
[-CC-:B------:R-:W-:Y:S01]  /*6940*/  SHF.R.U64 R15, R12, R16.reuse, R13.reuse ;  /* 0x000000100c0f7219 */ /* 0x180fe2000000120d */
[----:B------:R-:W0:Y:S01]  /*6950*/  LDC.64 R26, c[0x0][0x740] ;  /* 0x0001d000ff1a7b82 */ /* 0x000e220000000a00 */
[----:B------:R-:W-:Y:S01]  /*6960*/  SHF.R.U32.HI R5, RZ, R16, R13 ;  /* 0x00000010ff057219 */ /* 0x000fe2000001160d */
[----:B------:R-:W-:Y:S01]  /*6970*/  ULDC UR7, c[0x0][0x150] ;  /* 0x0000540000077ab9 */ /* 0x000fe20000000800 */
[----:B------:R-:W-:Y:S02]  /*6980*/  IADD3 R7, P1, RZ, -R15, RZ ;  /* 0x8000000fff077210 */ /* 0x000fe40007f3e0ff */
[----:B------:R-:W-:-:S03]  /*6990*/  I2FP.F32.U32 R11, R17 ;  /* 0x00000011000b7245 */ /* 0x000fc60000201000 */
[----:B------:R-:W1:Y:S01]  /*69a0*/  LDC R12, c[0x0][0x718] ;  /* 0x0001c600ff0c7b82 */ /* 0x000e620000000800 */
[----:B------:R-:W-:Y:S02]  /*69b0*/  IMAD.X R5, RZ, RZ, ~R5, P1 ;  /* 0x000000ffff057224 */ /* 0x000fe400008e0e05 */
[----:B------:R-:W-:Y:S01]  /*69c0*/  FMUL R11, R11, UR7 ;  /* 0x000000070b0b7c20 */ /* 0x000fe20008400000 */
[----:B------:R-:W-:Y:S01]  /*69d0*/  IMAD.WIDE.U32 R8, R7, R18, R2 ;  /* 0x0000001207087225 */ /* 0x000fe200078e0002 */
[----:B------:R-:W-:-:S03]  /*69e0*/  ULDC UR7, c[0x0][0x154] ;  /* 0x0000550000077ab9 */ /* 0x000fc60000000800 */
[----:B------:R-:W-:Y:S01]  /*69f0*/  IMAD R10, R5, R18, RZ ;  /* 0x00000012050a7224 */ /* 0x000fe200078e02ff */
[----:B--2---:R-:W2:Y:S01]  /*6a00*/  LDC R22, c[0x0][0x708] ;  /* 0x0001c200ff167b82 */ /* 0x004ea20000000800 */
[----:B------:R-:W3:Y:S02]  /*6a10*/  F2I.U32.TRUNC.NTZ R11, R11 ;  /* 0x0000000b000b7305 */ /* 0x000ee4000020f000 */
[----:B------:R-:W-:Y:S01]  /*6a20*/  IMAD R5, R7, R19, R10 ;  /* 0x0000001307057224 */ /* 0x000fe200078e020a */
[----:B------:R-:W-:-:S03]  /*6a30*/  I2FP.F32.U32 R7, R20 ;  /* 0x0000001400077245 */ /* 0x000fc60000201000 */
[----:B------:R-:W-:Y:S01]  /*6a40*/  IMAD.IADD R5, R9, 0x1, R5 ;  /* 0x0000000109057824 */ /* 0x000fe200078e0205 */
[----:B------:R-:W4:Y:S01]  /*6a50*/  LDC R24, c[0x0][0x758] ;  /* 0x0001d600ff187b82 */ /* 0x000f220000000800 */
[----:B0-----:R-:W-:Y:S01]  /*6a60*/  ISETP.NE.U32.AND P1, PT, R26, RZ, PT ;  /* 0x000000ff1a00720c */ /* 0x001fe20003f25070 */
[----:B------:R-:W-:-:S03]  /*6a70*/  FMUL R7, R7, UR7 ;  /* 0x0000000707077c20 */ /* 0x000fc60008400000 */
[----:B------:R-:W-:Y:S01]  /*6a80*/  ISETP.NE.AND.EX P1, PT, R27, RZ, PT, P1 ;  /* 0x000000ff1b00720c */ /* 0x000fe20003f25310 */
[----:B------:R0:W0:Y:S02]  /*6a90*/  F2I.U32.TRUNC.NTZ R19, R7 ;  /* 0x0000000700137305 */ /* 0x000024000020f000 */
[----:B------:R-:W0:Y:S01]  /*6aa0*/  LDC R10, c[0x0][0x144] ;  /* 0x00005100ff0a7b82 */ /* 0x000e220000000800 */
[-C--:B-1----:R-:W-:Y:S01]  /*6ab0*/  SHF.R.U64 R14, R8, R12.reuse, R5 ;  /* 0x0000000c080e7219 */ /* 0x082fe20000001205 */
[----:B---3--:R-:W-:Y:S01]  /*6ac0*/  IMAD.MOV R11, RZ, RZ, -R11 ;  /* 0x000000ffff0b7224 */ /* 0x008fe200078e0a0b */
[----:B------:R-:W-:-:S05]  /*6ad0*/  SHF.R.U32.HI R5, RZ, R12, R5 ;  /* 0x0000000cff057219 */ /* 0x000fca0000011605 */
[----:B------:R-:W1:Y:S01]  /*6ae0*/  LDC R21, c[0x0][0x148] ;  /* 0x00005200ff157b82 */ /* 0x000e620000000800 */
[-CC-:B--2---:R-:W-:Y:S02]  /*6af0*/  SHF.R.U64 R16, R14, R22.reuse, R5.reuse ;  /* 0x000000160e107219 */ /* 0x184fe40000001205 */
[----:B------:R-:W-:-:S05]  /*6b00*/  SHF.R.U32.HI R5, RZ, R22, R5 ;  /* 0x00000016ff057219 */ /* 0x000fca0000011605 */
[----:B------:R-:W2:Y:S01]  /*6b10*/  LDC R23, c[0x0][0x700] ;  /* 0x0001c000ff177b82 */ /* 0x000ea20000000800 */
[-CC-:B----4-:R-:W-:Y:S02]  /*6b20*/  SHF.R.U64 R18, R16, R24.reuse, R5.reuse ;  /* 0x0000001810127219 */ /* 0x190fe40000001205 */
[----:B------:R-:W-:-:S03]  /*6b30*/  SHF.R.U32.HI R9, RZ, R24, R5 ;  /* 0x00000018ff097219 */ /* 0x000fc60000011605 */
[----:B------:R-:W-:Y:S02]  /*6b40*/  IMAD.MOV.U32 R8, RZ, RZ, R18 ;  /* 0x000000ffff087224 */ /* 0x000fe400078e0012 */
[----:B------:R-:W3:Y:S01]  /*6b50*/  LDC R25, c[0x0][0x748] ;  /* 0x0001d200ff197b82 */ /* 0x000ee20000000800 */
[----:B0-----:R-:W-:-:S07]  /*6b60*/  IMAD R103, R10, R11, R17 ;  /* 0x0000000b0a677224 */ /* 0x001fce00078e0211 */
[----:B------:R-:W0:Y:S08]  /*6b70*/  LDC R28, c[0x0][0x738] ;  /* 0x0001ce00ff1c7b82 */ /* 0x000e300000000800 */
[----:B------:R-:W4:Y:S01]  /*6b80*/  LDC R29, c[0x0][0x710] ;  /* 0x0001c400ff1d7b82 */ /* 0x000f220000000800 */
[----:B-1----:R-:W-:Y:S05]  /*6b90*/  @!P1 BRA `(.L_x_153) ;  /* 0x0000000000289947 */ /* 0x002fea0003800000 */
[----:B------:R-:W1:Y:S02]  /*6ba0*/  LDC R5, c[0x0][0x74c] ;  /* 0x0001d300ff057b82 */ /* 0x000e640000000800 */
[----:B-1----:R-:W-:-:S05]  /*6bb0*/  IADD3 R5, P1, R18, R5, RZ ;  /* 0x0000000512057210 */ /* 0x002fca0007f3e0ff */
        /* <DEDUP_REMOVED lines=8> */
.L_x_153:
[----:B------:R-:W-:Y:S01]  /*6c40*/  ISETP.NE.AND P1, PT, R0, 0x1, PT ;  /* 0x000000010000780c */ /* 0x000fe20003f25270 */
[----:B------:R-:W-:Y:S01]  /*6c50*/  IMAD.MOV R19, RZ, RZ, -R19 ;  /* 0x000000ffff137224 */ /* 0x000fe200078e0a13 */
[----:B---3--:R-:W-:Y:S01]  /*6c60*/  SHF.R.U64 R5, R8, R25, R9 ;  /* 0x0000001908057219 */ /* 0x008fe20000001209 */
[----:B--2---:R-:W-:Y:S01]  /*6c70*/  VIADD R9, R23, 0xffffffff ;  /* 0xffffffff17097836 */ /* 0x004fe20000000000 */
[----:B------:R-:W-:-:S03]  /*6c80*/  LOP3.LUT R8, R16, R107, RZ, 0xc0, !PT ;  /* 0x0000006b10087212 */ /* 0x000fc600078ec0ff */
[----:B------:R-:W-:Y:S01]  /*6c90*/  IMAD.MOV R7, RZ, RZ, -R5 ;  /* 0x000000ffff077224 */ /* 0x000fe200078e0a05 */
[----:B------:R-:W-:Y:S01]  /*6ca0*/  LOP3.LUT R10, R14, R9, RZ, 0xc0, !PT ;  /* 0x000000090e0a7212 */ /* 0x000fe200078ec0ff */
[----:B------:R-:W-:Y:S02]  /*6cb0*/  IMAD R8, R113, R5, R8 ;  /* 0x0000000571087224 */ /* 0x000fe400078e0208 */
[----:B0-----:R-:W-:Y:S02]  /*6cc0*/  IMAD R5, R7, R28, R18 ;  /* 0x0000001c07057224 */ /* 0x001fe400078e0212 */
[----:B------:R-:W-:Y:S02]  /*6cd0*/  @P1 IMAD R103, R21, R19, R20 ;  /* 0x0000001315671224 */ /* 0x000fe400078e0214 */
[----:B------:R-:W-:Y:S02]  /*6ce0*/  IMAD R10, R5, R23, R10 ;  /* 0x00000017050a7224 */ /* 0x000fe400078e020a */
[----:B----4-:R-:W-:-:S02]  /*6cf0*/  IMAD R103, R8, R29, R103 ;  /* 0x0000001d08677224 */ /* 0x010fc400078e0267 */
[----:B------:R-:W-:Y:S02]  /*6d00*/  IMAD.MOV.U32 R8, RZ, RZ, 0x1 ;  /* 0x00000001ff087424 */ /* 0x000fe400078e00ff */
[----:B------:R-:W-:Y:S01]  /*6d10*/  IMAD.MOV.U32 R5, RZ, RZ, R15 ;  /* 0x000000ffff057224 */ /* 0x000fe200078e000f */
[----:B------:R-:W-:Y:S02]  /*6d20*/  SEL R7, R10, R103, !P1 ;  /* 0x000000670a077207 */ /* 0x000fe40004800000 */
[----:B------:R-:W-:-:S07]  /*6d30*/  SEL R103, R103, R10, !P1 ;  /* 0x0000000a67677207 */ /* 0x000fce0004800000 */
.L_x_151:
[----:B------:R-:W-:-:S13]  /*6d40*/  LOP3.LUT P1, RZ, R8, 0xff, RZ, 0xc0, !PT ;  /* 0x000000ff08ff7812 */ /* 0x000fda000782c0ff */
[----:B------:R-:W-:Y:S05]  /*6d50*/  @P1 BRA `(.L_x_154) ;  /* 0xffffffa400e41947 */ /* 0x000fea000383ffff */
[----:B------:R-:W-:Y:S05]  /*6d60*/  EXIT ;  /* 0x000000000000794d */ /* 0x000fea0003800000 */
.L_x_8:
        /* <DEDUP_REMOVED lines=26> */
.L_x_156:
[----:B------:R-:W0:Y:S01]  /*6f10*/  LDC.64 R28, c[0x0][0x740] ;  /* 0x0001d000ff1c7b82 */ /* 0x000e220000000a00 */
[-CC-:B------:R-:W-:Y:S01]  /*6f20*/  SHF.R.U64 R20, R16, R22.reuse, R17.reuse ;  /* 0x0000001610147219 */ /* 0x180fe20000001211 */
[----:B------:R-:W-:Y:S01]  /*6f30*/  IMAD.MOV.U32 R30, RZ, RZ, 0x1 ;  /* 0x00000001ff1e7424 */ /* 0x000fe200078e00ff */
[----:B------:R-:W-:Y:S02]  /*6f40*/  SHF.R.U32.HI R6, RZ, R22, R17 ;  /* 0x00000016ff067219 */ /* 0x000fe40000011611 */
[----:B------:R-:W-:-:S03]  /*6f50*/  IADD3 R11, P0, RZ, -R20, RZ ;  /* 0x80000014ff0b7210 */ /* 0x000fc60007f1e0ff */
[----:B------:R-:W1:Y:S02]  /*6f60*/  LDC R16, c[0x0][0x718] ;  /* 0x0001c600ff107b82 */ /* 0x000e640000000800 */
[----:B------:R-:W-:-:S04]  /*6f70*/  IMAD.X R7, RZ, RZ, ~R6, P0 ;  /* 0x000000ffff077224 */ /* 0x000fc800000e0e06 */
[-C--:B------:R-:W-:Y:S02]  /*6f80*/  IMAD R14, R7, R24.reuse, RZ ;  /* 0x00000018070e7224 */ /* 0x080fe400078e02ff */
[----:B------:R-:W2:Y:S01]  /*6f90*/  LDC R22, c[0x0][0x708] ;  /* 0x0001c200ff167b82 */ /* 0x000ea20000000800 */
[----:B------:R-:W-:-:S04]  /*6fa0*/  IMAD.WIDE.U32 R6, R11, R24, R2 ;  /* 0x000000180b067225 */ /* 0x000fc800078e0002 */
[----:B------:R-:W-:Y:S02]  /*6fb0*/  IMAD R11, R11, R25, R14 ;  /* 0x000000190b0b7224 */ /* 0x000fe400078e020e */
[----:B------:R-:W-:Y:S01]  /*6fc0*/  IMAD.MOV.U32 R14, RZ, RZ, -0x1 ;  /* 0xffffffffff0e7424 */ /* 0x000fe200078e00ff */
[----:B------:R-:W3:Y:S01]  /*6fd0*/  LDC R27, c[0x0][0x758] ;  /* 0x0001d600ff1b7b82 */ /* 0x000ee20000000800 */
[----:B------:R-:W-:Y:S01]  /*6fe0*/  IMAD.IADD R7, R7, 0x1, R11 ;  /* 0x0000000107077824 */ /* 0x000fe200078e020b */
[----:B0-----:R-:W-:-:S04]  /*6ff0*/  ISETP.NE.U32.AND P0, PT, R28, RZ, PT ;  /* 0x000000ff1c00720c */ /* 0x001fc80003f05070 */
        /* <DEDUP_REMOVED lines=25> */
.L_x_157:
[----:B------:R-:W-:Y:S01]  /*7190*/  ISETP.NE.AND P0, PT, R0, 0x1, PT ;  /* 0x000000010000780c */ /* 0x000fe20003f05270 */
[----:B0-----:R-:W-:Y:S01]  /*71a0*/  VIADD R11, R24, 0xffffffff ;  /* 0xffffffff180b7836 */ /* 0x001fe20000000000 */
[----:B-1----:R-:W-:Y:S02]  /*71b0*/  SHF.R.U64 R7, R6, R25, R7 ;  /* 0x0000001906077219 */ /* 0x002fe40000001207 */
[----:B------:R-:W-:Y:S02]  /*71c0*/  SHF.L.U32 R30, R30, R27, RZ ;  /* 0x0000001b1e1e7219 */ /* 0x000fe400000006ff */
[----:B------:R-:W-:Y:S01]  /*71d0*/  LOP3.LUT R6, R23, R32, RZ, 0xc0, !PT ;  /* 0x0000002017067212 */ /* 0x000fe200078ec0ff */
[----:B------:R-:W-:Y:S01]  /*71e0*/  IMAD.MOV R9, RZ, RZ, -R7 ;  /* 0x000000ffff097224 */ /* 0x000fe200078e0a07 */
[----:B------:R-:W-:-:S03]  /*71f0*/  LOP3.LUT R11, R18, R11, RZ, 0xc0, !PT ;  /* 0x0000000b120b7212 */ /* 0x000fc600078ec0ff */
[----:B------:R-:W-:Y:S02]  /*7200*/  IMAD R7, R30, R7, R6 ;  /* 0x000000071e077224 */ /* 0x000fe400078e0206 */
[----:B------:R-:W-:Y:S02]  /*7210*/  @P0 IMAD R12, R13, R21, R8 ;  /* 0x000000150d0c0224 */ /* 0x000fe400078e0208 */
[----:B--2---:R-:W-:Y:S02]  /*7220*/  IMAD R6, R9, R26, R22 ;  /* 0x0000001a09067224 */ /* 0x004fe400078e0216 */
[----:B---3--:R-:W-:Y:S02]  /*7230*/  IMAD R7, R7, R31, R12 ;  /* 0x0000001f07077224 */ /* 0x008fe400078e020c */
[----:B------:R-:W-:Y:S02]  /*7240*/  IMAD R8, R6, R24, R11 ;  /* 0x0000001806087224 */ /* 0x000fe400078e020b */
[----:B------:R-:W-:-:S03]  /*7250*/  IMAD.MOV.U32 R9, RZ, RZ, 0x1 ;  /* 0x00000001ff097424 */ /* 0x000fc600078e00ff */
[----:B------:R-:W-:Y:S02]  /*7260*/  SEL R6, R8, R7, !P0 ;  /* 0x0000000708067207 */ /* 0x000fe40004000000 */
[----:B------:R-:W-:Y:S02]  /*7270*/  PRMT R11, R9, 0x7610, R11 ;  /* 0x00007610090b7816 */ /* 0x000fe4000000000b */
[----:B------:R-:W-:-:S07]  /*7280*/  SEL R7, R7, R8, !P0 ;  /* 0x0000000807077207 */ /* 0x000fce0004000000 */
.L_x_155:
[----:B------:R-:W-:-:S08]  /*7290*/  NOP ;  /* 0x0000000000007918 */ /* 0x000fd00000000000 */
[----:B------:R-:W0:-:S00]  /*72a0*/  USETMAXREG.DEALLOC.CTAPOOL 0x28 ;  /* 0x00000028000079c8 */ /* 0x000e0000080e0500 */
[----:B0-----:R-:W-:-:S13]  /*72b0*/  ISETP.NE.AND P0, PT, R5, RZ, PT ;  /* 0x000000ff0500720c */ /* 0x001fda0003f05270 */
[----:B------:R-:W-:Y:S05]  /*72c0*/  @P0 EXIT ;  /* 0x000000000000094d */ /* 0x000fea0003800000 */
[----:B------:R-:W-:Y:S01]  /*72d0*/  LOP3.LUT P0, RZ, R11, 0xff, RZ, 0xc0, !PT ;  /* 0x000000ff0bff7812 */ /* 0x000fe2000780c0ff */
[----:B------:R-:W-:Y:S02]  /*72e0*/  IMAD.MOV.U32 R11, RZ, RZ, 0x1 ;  /* 0x00000001ff0b7424 */ /* 0x000fe400078e00ff */
[----:B------:R-:W-:-:S10]  /*72f0*/  IMAD.MOV.U32 R12, RZ, RZ, RZ ;  /* 0x000000ffff0c7224 */ /* 0x000fd400078e00ff */
[----:B------:R-:W-:Y:S05]  /*7300*/  @!P0 BRA `(.L_x_158) ;  /* 0x0000000c00648947 */ /* 0x000fea0003800000 */
[----:B------:R-:W0:Y:S01]  /*7310*/  LDC R5, c[0x0][0x28c] ;  /* 0x0000a300ff057b82 */ /* 0x000e220000000800 */
[----:B------:R-:W1:Y:S01]  /*7320*/  S2R R17, SR_CgaCtaId ;  /* 0x0000000000117919 */ /* 0x000e620000008800 */
[----:B------:R-:W-:Y:S01]  /*7330*/  ULDC UR6, c[0x0][0x758] ;  /* 0x0001d60000067ab9 */ /* 0x000fe20000000800 */
[----:B------:R-:W-:Y:S01]  /*7340*/  UMOV UR7, 0xffffffff ;  /* 0xffffffff00077882 */ /* 0x000fe20000000000 */
[----:B------:R-:W-:Y:S01]  /*7350*/  BSSY B0, `(.L_x_158) ;  /* 0x00000d4000007945 */ /* 0x000fe20003800000 */
[----:B------:R-:W-:Y:S01]  /*7360*/  USHF.L.U32 UR7, UR7, UR6, URZ ;  /* 0x0000000607077299 */ /* 0x000fe2000800063f */
[----:B------:R-:W-:Y:S01]  /*7370*/  IMAD.MOV.U32 R14, RZ, RZ, 0x1 ;  /* 0x00000001ff0e7424 */ /* 0x000fe200078e00ff */
[----:B------:R-:W-:Y:S01]  /*7380*/  LOP3.LUT R19, R4, 0x2, RZ, 0xfc, !PT ;  /* 0x0000000204137812 */ /* 0x000fe200078efcff */
[----:B------:R-:W-:Y:S01]  /*7390*/  IMAD.MOV.U32 R11, RZ, RZ, 0x1 ;  /* 0x00000001ff0b7424 */ /* 0x000fe200078e00ff */
[----:B------:R-:W-:Y:S01]  /*73a0*/  ULDC UR5, c[0x0][0x700] ;  /* 0x0001c00000057ab9 */ /* 0x000fe20000000800 */
[----:B------:R-:W-:Y:S01]  /*73b0*/  IMAD.MOV.U32 R12, RZ, RZ, RZ ;  /* 0x000000ffff0c7224 */ /* 0x000fe200078e00ff */
[----:B------:R-:W-:Y:S01]  /*73c0*/  UMOV UR8, 0x1 ;  /* 0x0000000100087882 */ /* 0x000fe20000000000 */
[----:B------:R-:W-:-:S02]  /*73d0*/  UIADD3 UR5, UR5, -0x1, URZ ;  /* 0xffffffff05057890 */ /* 0x000fc4000fffe03f */
[----:B------:R-:W-:Y:S02]  /*73e0*/  USHF.L.U32 UR21, UR8, UR6, URZ ;  /* 0x0000000608157299 */ /* 0x000fe4000800063f */
[----:B------:R-:W-:Y:S01]  /*73f0*/  ULOP3.LUT UR13, URZ, UR7, URZ, 0x33, !UPT ;  /* 0x000000073f0d7292 */ /* 0x000fe2000f8e333f */
[----:B------:R-:W-:Y:S01]  /*7400*/  ULDC.64 UR32, c[0x0][0x198] ;  /* 0x0000660000207ab9 */ /* 0x000fe20000000a00 */
[----:B0-----:R-:W-:-:S05]  /*7410*/  VIADD R5, R5, 0x3f ;  /* 0x0000003f05057836 */ /* 0x001fca0000000000 */
[----:B------:R-:W-:-:S04]  /*7420*/  SHF.R.S32.HI R8, RZ, 0x1f, R5 ;  /* 0x0000001fff087819 */ /* 0x000fc80000011405 */
[----:B------:R-:W-:Y:S01]  /*7430*/  LEA.HI R8, R8, R5, RZ, 0x6 ;  /* 0x0000000508087211 */ /* 0x000fe200078f30ff */
[C---:B-1----:R-:W-:Y:S02]  /*7440*/  IMAD.SHL.U32 R16, R17.reuse, 0x80, RZ ;  /* 0x0000008011107824 */ /* 0x042fe400078e00ff */
[C---:B------:R-:W-:Y:S01]  /*7450*/  IMAD.SHL.U32 R13, R17.reuse, 0x1000, RZ ;  /* 0x00001000110d7824 */ /* 0x040fe200078e00ff */
[----:B------:R-:W-:Y:S01]  /*7460*/  SHF.R.S32.HI R15, RZ, 0x6, R8 ;  /* 0x00000006ff0f7819 */ /* 0x000fe20000011408 */
[----:B------:R-:W-:Y:S01]  /*7470*/  IMAD.SHL.U32 R17, R17, 0x400, RZ ;  /* 0x0000040011117824 */ /* 0x000fe200078e00ff */
[----:B------:R-:W-:-:S03]  /*7480*/  LOP3.LUT R16, R16, 0x80, RZ, 0xc0, !PT ;  /* 0x0000008010107812 */ /* 0x000fc600078ec0ff */
[----:B------:R-:W-:Y:S01]  /*7490*/  VIADD R18, R15, 0x1 ;  /* 0x000000010f127836 */ /* 0x000fe20000000000 */
[----:B------:R-:W-:-:S07]  /*74a0*/  LOP3.LUT R17, R17, 0x400, RZ, 0xc0, !PT ;  /* 0x0000040011117812 */ /* 0x000fce00078ec0ff */
.L_x_169:
[----:B------:R-:W-:-:S03]  /*74b0*/  UMOV UR6, 0xffffffff ;  /* 0xffffffff00067882 */ /* 0x000fc60000000000 */
[----:B------:R-:W-:Y:S05]  /*74c0*/  BRA.DIV UR6, `(.L_x_159) ;  /* 0x00000012065c7947 */ /* 0x000fea000b800000 */
[----:B------:R-:W-:-:S13]  /*74d0*/  ELECT P0, URZ, PT ;  /* 0x00000000003f782f */ /* 0x000fda0003800000 */
.L_x_184:
[----:B------:R-:W0:Y:S01]  /*74e0*/  LDC R5, c[0x0][0x28c] ;  /* 0x0000a300ff057b82 */ /* 0x000e220000000800 */
[----:B------:R-:W-:Y:S01]  /*74f0*/  BSSY B1, `(.L_x_160) ;  /* 0x0000047000017945 */ /* 0x000fe20003800000 */
[----:B0-----:R-:W-:-:S13]  /*7500*/  ISETP.LT.OR P0, PT, R5, 0x1, !P0 ;  /* 0x000000010500780c */ /* 0x001fda0004701670 */
[----:B------:R-:W-:Y:S05]  /*7510*/  @P0 BRA `(.L_x_161) ;  /* 0x0000000400100947 */ /* 0x000fea0003800000 */
[----:B------:R-:W-:Y:S02]  /*7520*/  IMAD R7, R7, 0x100, R16 ;  /* 0x0000010007077824 */ /* 0x000fe400078e0210 */
[----:B------:R-:W-:Y:S02]  /*7530*/  IMAD.SHL.U32 R6, R6, 0x40, RZ ;  /* 0x0000004006067824 */ /* 0x000fe400078e00ff */
[----:B------:R-:W-:Y:S02]  /*7540*/  IMAD.MOV.U32 R25, RZ, RZ, RZ ;  /* 0x000000ffff197224 */ /* 0x000fe400078e00ff */
[----:B------:R-:W-:Y:S02]  /*7550*/  IMAD.MOV.U32 R28, RZ, RZ, RZ ;  /* 0x000000ffff1c7224 */ /* 0x000fe400078e00ff */
[----:B------:R-:W-:Y:S02]  /*7560*/  IMAD.MOV.U32 R5, RZ, RZ, R18 ;  /* 0x000000ffff057224 */ /* 0x000fe400078e0012 */
[----:B------:R-:W-:-:S02]  /*7570*/  IMAD.MOV.U32 R8, RZ, RZ, R11 ;  /* 0x000000ffff087224 */ /* 0x000fc400078e000b */
[----:B------:R-:W-:Y:S02]  /*7580*/  IMAD.MOV.U32 R22, RZ, RZ, R12 ;  /* 0x000000ffff167224 */ /* 0x000fe400078e000c */
[----:B------:R-:W-:-:S07]  /*7590*/  IMAD.MOV.U32 R27, RZ, RZ, RZ ;  /* 0x000000ffff1b7224 */ /* 0x000fce00078e00ff */
.L_x_164:
[----:B------:R-:W0:Y:S01]  /*75a0*/  S2R R24, SR_CgaCtaId ;  /* 0x0000000000187919 */ /* 0x000e220000008800 */
[----:B------:R-:W-:Y:S02]  /*75b0*/  MOV R9, 0x400 ;  /* 0x0000040000097802 */ /* 0x000fe40000000f00 */
[----:B------:R-:W-:-:S13]  /*75c0*/  ISETP.NE.AND P1, PT, R10, RZ, PT ;  /* 0x000000ff0a00720c */ /* 0x000fda0003f25270 */
[----:B------:R-:W1:Y:S01]  /*75d0*/  @!P1 LDC R21, c[0x0][0x640] ;  /* 0x00019000ff159b82 */ /* 0x000e620000000800 */
[----:B0-----:R-:W-:Y:S02]  /*75e0*/  LEA R23, R24, R9, 0x18 ;  /* 0x0000000918177211 */ /* 0x001fe400078ec0ff */
[----:B------:R-:W-:-:S03]  /*75f0*/  SHF.L.U32 R9, R8, 0x1f, RZ ;  /* 0x0000001f08097819 */ /* 0x000fc600000006ff */
[----:B------:R-:W-:-:S04]  /*7600*/  IMAD R26, R22, 0x8, R23 ;  /* 0x00000008161a7824 */ /* 0x000fc800078e0217 */
[----:B------:R-:W0:Y:S02]  /*7610*/  SYNCS.PHASECHK.TRANS64.TRYWAIT P0, [R26+URZ+0x40], R9 ;  /* 0x000040091a0075a7 */ /* 0x000e24000800017f */
[----:B01----:R-:W-:Y:S05]  /*7620*/  @!P0 BRA `(.L_x_162) ;  /* 0x0000001000248947 */ /* 0x003fea0003800000 */
.L_x_185:
[----:B0-----:R-:W-:Y:S01]  /*7630*/  PRMT R9, R19, 0x9910, RZ ;  /* 0x0000991013097816 */ /* 0x001fe200000000ff */
[----:B------:R0:W-:Y:S03]  /*7640*/  @!P1 SYNCS.ARRIVE.TRANS64 RZ, [R26+URZ], R21 ;  /* 0x000000151aff99a7 */ /* 0x0001e6000800003f */
[----:B------:R-:W-:-:S13]  /*7650*/  ISETP.NE.AND P0, PT, R9, 0x2, PT ;  /* 0x000000020900780c */ /* 0x000fda0003f05270 */
[----:B0-----:R-:W-:Y:S05]  /*7660*/  @P0 BRA `(.L_x_163) ;  /* 0x0000000000040947 */ /* 0x001fea0003800000 */
[----:B------:R-:W-:Y:S01]  /*7670*/  BPT.TRAP 0x1 ;  /* 0x000000040000795c */ /* 0x000fe20000300000 */
.L_x_163:
[----:B------:R-:W-:Y:S01]  /*7680*/  IMAD.SHL.U32 R24, R22, 0x2000, RZ ;  /* 0x0000200016187824 */ /* 0x000fe200078e00ff */
[----:B------:R-:W-:Y:S01]  /*7690*/  R2UR UR9, R23 ;  /* 0x00000000170972ca */ /* 0x000fe200000e0000 */
[----:B------:R-:W-:Y:S01]  /*76a0*/  VIADD R5, R5, 0xffffffff ;  /* 0xffffffff05057836 */ /* 0x000fe20000000000 */
[----:B------:R-:W-:Y:S01]  /*76b0*/  R2UR UR25, R26 ;  /* 0x000000001a1972ca */ /* 0x000fe200000e0000 */
[----:B------:R-:W-:Y:S01]  /*76c0*/  UIADD3 UR6, UP0, UR32, 0xf0, URZ ;  /* 0x000000f020067890 */ /* 0x000fe2000ff1e03f */
[----:B------:R-:W-:Y:S01]  /*76d0*/  LOP3.LUT R9, R24, 0x1000, R13, 0xf8, !PT ;  /* 0x0000100018097812 */ /* 0x000fe200078ef80d */
[----:B------:R-:W-:Y:S01]  /*76e0*/  UIADD3 UR14, UP1, UR32, 0x1f0, URZ ;  /* 0x000001f0200e7890 */ /* 0x000fe2000ff3e03f */
[----:B------:R-:W-:Y:S01]  /*76f0*/  IADD3 R24, R23, 0x20180, R24 ;  /* 0x0002018017187810 */ /* 0x000fe20007ffe018 */
[----:B------:R-:W-:Y:S01]  /*7700*/  UIADD3 UR34, UP2, UR32, 0x2f0, URZ ;  /* 0x000002f020227890 */ /* 0x000fe2000ff5e03f */
[----:B------:R-:W-:Y:S01]  /*7710*/  R2UR UR28, R20 ;  /* 0x00000000141c72ca */ /* 0x000fe200000e0000 */
[----:B------:R-:W-:Y:S01]  /*7720*/  IMAD R9, R9, 0x2, R23 ;  /* 0x0000000209097824 */ /* 0x000fe200078e0217 */
[----:B------:R-:W-:Y:S01]  /*7730*/  R2UR UR27, R7 ;  /* 0x00000000071b72ca */ /* 0x000fe200000e0000 */
[----:B------:R-:W-:Y:S01]  /*7740*/  UIADD3.X UR7, URZ, UR33, URZ, UP0, !UPT ;  /* 0x000000213f077290 */ /* 0x000fe200087fe43f */
[----:B------:R-:W-:Y:S01]  /*7750*/  R2UR UR26, R28 ;  /* 0x000000001c1a72ca */ /* 0x000fe200000e0000 */
[----:B------:R-:W-:Y:S01]  /*7760*/  UIADD3.X UR15, URZ, UR33, URZ, UP1, !UPT ;  /* 0x000000213f0f7290 */ /* 0x000fe20008ffe43f */
[----:B------:R-:W-:Y:S01]  /*7770*/  R2UR UR24, R9 ;  /* 0x00000000091872ca */ /* 0x000fe200000e0000 */
[C---:B------:R-:W-:Y:S01]  /*7780*/  IMAD R9, R22.reuse, 0x800, R17 ;  /* 0x0000080016097824 */ /* 0x040fe200078e0211 */
[----:B------:R-:W-:Y:S01]  /*7790*/  R2UR UR19, R27 ;  /* 0x000000001b1372ca */ /* 0x000fe200000e0000 */
[----:B------:R-:W-:Y:S01]  /*77a0*/  VIADD R22, R22, 0x1 ;  /* 0x0000000116167836 */ /* 0x000fe20000000000 */
[----:B------:R-:W-:Y:S01]  /*77b0*/  R2UR UR8, R24 ;  /* 0x00000000180872ca */ /* 0x000fe200000e0000 */
[----:B------:R-:W-:Y:S01]  /*77c0*/  UIADD3.X UR35, URZ, UR33, URZ, UP2, !UPT ;  /* 0x000000213f237290 */ /* 0x000fe200097fe43f */
[----:B------:R-:W-:Y:S01]  /*77d0*/  R2UR UR16, R9 ;  /* 0x00000000091072ca */ /* 0x000fe200000e0000 */
[----:B------:R-:W-:Y:S01]  /*77e0*/  UMOV UR29, 0x30000 ;  /* 0x00030000001d7882 */ /* 0x000fe20000000000 */
[----:B------:R-:W-:Y:S01]  /*77f0*/  R2UR UR10, R25 ;  /* 0x00000000190a72ca */ /* 0x000fe200000e0000 */
[----:B------:R-:W-:Y:S01]  /*7800*/  UMOV UR22, 0x0 ;  /* 0x0000000000167882 */ /* 0x000fe20000000000 */
[----:B------:R-:W-:Y:S01]  /*7810*/  R2UR UR11, R6 ;  /* 0x00000000060b72ca */ /* 0x000fe200000e0000 */
[----:B------:R-:W-:Y:S01]  /*7820*/  UMOV UR23, 0x10000000 ;  /* 0x1000000000177882 */ /* 0x000fe20000000000 */
[----:B------:R-:W-:Y:S01]  /*7830*/  ISETP.GT.AND P1, PT, R5, 0x1, PT ;  /* 0x000000010500780c */ /* 0x000fe20003f24270 */
[----:B------:R-:W-:Y:S01]  /*7840*/  UIADD3 UR24, UR24, 0x180, URZ ;  /* 0x0000018018187890 */ /* 0x000fe2000fffe03f */
[----:B------:R-:W-:Y:S01]  /*7850*/  ISETP.NE.AND P0, PT, R22, 0x8, PT ;  /* 0x000000081600780c */ /* 0x000fe20003f05270 */
[----:B------:R-:W-:Y:S01]  /*7860*/  UMOV UR17, UR25 ;  /* 0x0000001900117c82 */ /* 0x000fe20008000000 */
[----:B------:R-:W-:Y:S01]  /*7870*/  UMOV UR20, UR28 ;  /* 0x0000001c00147c82 */ /* 0x000fe20008000000 */
[----:B------:R-:W-:Y:S01]  /*7880*/  UMOV UR18, UR27 ;  /* 0x0000001b00127c82 */ /* 0x000fe20008000000 */
[----:B------:R-:W-:Y:S01]  /*7890*/  UMOV UR12, UR28 ;  /* 0x0000001c000c7c82 */ /* 0x000fe20008000000 */
[----:B------:R-:W-:Y:S01]  /*78a0*/  UIADD3 UR16, UR9, 0x30180, UR16 ;  /* 0x0003018009107890 */ /* 0x000fe2000fffe010 */
[----:B------:R-:W-:Y:S01]  /*78b0*/  SEL R9, RZ, 0x1, P0 ;  /* 0x00000001ff097807 */ /* 0x000fe20000000000 */
[----:B------:R-:W-:Y:S01]  /*78c0*/  VIADD R27, R27, 0x1 ;  /* 0x000000011b1b7836 */ /* 0x000fe20000000000 */
[----:B------:R0:W-:Y:S01]  /*78d0*/  UTMALDG.3D.MULTICAST [UR24], [UR6], UR29, desc[UR22] ;  /* 0x00001618060073b4 */ /* 0x0001e2000801181d */
[----:B------:R-:W-:Y:S01]  /*78e0*/  UMOV UR9, UR25 ;  /* 0x0000001900097c82 */ /* 0x000fe20008000000 */
[----:B------:R-:W-:Y:S01]  /*78f0*/  LOP3.LUT R8, R8, R9, RZ, 0x3c, !PT ;  /* 0x0000000908087212 */ /* 0x000fe200078e3cff */
[----:B------:R-:W-:Y:S01]  /*7900*/  VIADD R28, R28, 0x20 ;  /* 0x000000201c1c7836 */ /* 0x000fe20000000000 */
[----:B------:R-:W-:Y:S01]  /*7910*/  SEL R22, R22, RZ, P0 ;  /* 0x000000ff16167207 */ /* 0x000fe20000000000 */
[----:B------:R-:W-:Y:S01]  /*7920*/  VIADD R25, R25, 0x40 ;  /* 0x0000004019197836 */ /* 0x000fe20000000000 */
[----:B------:R0:W-:Y:S01]  /*7930*/  UTMALDG.3D.MULTICAST [UR16], [UR14], UR29, desc[UR22] ;  /* 0x000016100e0073b4 */ /* 0x0001e2000801181d */
[----:B------:R0:W-:Y:S02]  /*7940*/  UTMALDG.3D [UR8], [UR34], desc[UR22] ;  /* 0x00001608220075b4 */ /* 0x0001e40008011000 */
[----:B0-----:R-:W-:Y:S05]  /*7950*/  @P1 BRA `(.L_x_164) ;  /* 0xfffffffc00101947 */ /* 0x001fea000383ffff */
.L_x_161:
[----:B------:R-:W-:Y:S05]  /*7960*/  BSYNC B1 ;  /* 0x0000000000017941 */ /* 0x000fea0003800000 */
.L_x_160:
[----:B------:R-:W-:Y:S01]  /*7970*/  LOP3.LUT P1, RZ, R14, 0xff, RZ, 0xc0, !PT ;  /* 0x000000ff0eff7812 */ /* 0x000fe2000782c0ff */
[C---:B------:R-:W-:Y:S01]  /*7980*/  IMAD.IADD R12, R15.reuse, 0x1, R12 ;  /* 0x000000010f0c7824 */ /* 0x040fe200078e020c */
[----:B------:R-:W-:Y:S01]  /*7990*/  IADD3 R2, P2, R2, UR30, RZ ;  /* 0x0000001e02027c10 */ /* 0x000fe2000ff5e0ff */
[----:B------:R-:W-:Y:S01]  /*79a0*/  ULDC.64 UR6, c[0x0][0x750] ;  /* 0x0001d40000067ab9 */ /* 0x000fe20000000a00 */
[----:B------:R-:W-:Y:S01]  /*79b0*/  BSSY B1, `(.L_x_165) ;  /* 0x000006b000017945 */ /* 0x000fe20003800000 */
[----:B------:R-:W-:Y:S01]  /*79c0*/  IMAD.MOV.U32 R20, RZ, RZ, -0x1 ;  /* 0xffffffffff147424 */ /* 0x000fe200078e00ff */
[----:B------:R-:W-:Y:S02]  /*79d0*/  ISETP.GT.U32.AND P0, PT, R12, 0x7, PT ;  /* 0x000000070c00780c */ /* 0x000fe40003f04070 */
[----:B------:R-:W-:Y:S02]  /*79e0*/  SHF.R.U32.HI R5, RZ, 0x3, R12 ;  /* 0x00000003ff057819 */ /* 0x000fe4000001160c */
[----:B------:R-:W-:-:S02]  /*79f0*/  ISETP.LT.U32.AND P0, PT, R15, 0x8, P0 ;  /* 0x000000080f00780c */ /* 0x000fc40000701070 */
[----:B------:R-:W-:Y:S01]  /*7a00*/  IADD3.X R3, R3, UR4, RZ, P2, !PT ;  /* 0x0000000403037c10 */ /* 0x000fe200097fe4ff */
[----:B------:R-:W0:Y:S01]  /*7a10*/  @P1 S2R R7, SR_CgaCtaId ;  /* 0x0000000000071919 */ /* 0x000e220000008800 */
[----:B------:R-:W-:Y:S02]  /*7a20*/  @P1 MOV R6, 0x400 ;  /* 0x0000040000061802 */ /* 0x000fe40000000f00 */
[----:B------:R-:W-:Y:S02]  /*7a30*/  ISETP.GE.U32.AND P2, PT, R2, UR6, PT ;  /* 0x0000000602007c0c */ /* 0x000fe4000bf46070 */
[----:B------:R-:W-:Y:S02]  /*7a40*/  LOP3.LUT R5, R5, 0x1, RZ, 0xc0, !PT ;  /* 0x0000000105057812 */ /* 0x000fe400078ec0ff */
[----:B------:R-:W-:Y:S02]  /*7a50*/  LOP3.LUT R12, R12, 0x7, RZ, 0xc0, !PT ;  /* 0x000000070c0c7812 */ /* 0x000fe400078ec0ff */
[----:B------:R-:W-:-:S02]  /*7a60*/  PRMT R14, RZ, 0x7610, R14 ;  /* 0x00007610ff0e7816 */ /* 0x000fc4000000000e */
[----:B0-----:R-:W-:Y:S01]  /*7a70*/  @P1 LEA R6, R7, R6, 0x18 ;  /* 0x0000000607061211 */ /* 0x001fe200078ec0ff */
[----:B------:R-:W-:-:S03]  /*7a80*/  IMAD.MOV.U32 R7, RZ, RZ, -0x1 ;  /* 0xffffffffff077424 */ /* 0x000fc600078e00ff */
[----:B------:R0:W-:Y:S01]  /*7a90*/  @P1 SYNCS.ARRIVE.TRANS64.A1T0 RZ, [R6+URZ+0x98], RZ ;  /* 0x000098ff06ff19a7 */ /* 0x0001e2000810003f */
[----:B------:R-:W-:-:S04]  /*7aa0*/  ISETP.NE.U32.AND P1, PT, R5, 0x1, PT ;  /* 0x000000010500780c */ /* 0x000fc80003f25070 */
[----:B------:R-:W-:Y:S02]  /*7ab0*/  ISETP.GT.U32.AND P1, PT, R15, 0x7, !P1 ;  /* 0x000000070f00780c */ /* 0x000fe40004f24070 */
[----:B0-----:R-:W-:Y:S02]  /*7ac0*/  SEL R6, RZ, 0x1, !P0 ;  /* 0x00000001ff067807 */ /* 0x001fe40004000000 */
[----:B------:R-:W-:Y:S02]  /*7ad0*/  ISETP.GE.U32.AND.EX P0, PT, R3, UR7, PT, P2 ;  /* 0x0000000703007c0c */ /* 0x000fe4000bf06120 */
[----:B------:R-:W-:-:S04]  /*7ae0*/  SEL R5, RZ, 0x1, !P1 ;  /* 0x00000001ff057807 */ /* 0x000fc80004800000 */
[----:B------:R-:W-:Y:S01]  /*7af0*/  LOP3.LUT R11, R5, R11, R6, 0x96, !PT ;  /* 0x0000000b050b7212 */ /* 0x000fe200078e9606 */
[----:B------:R-:W-:Y:S01]  /*7b00*/  IMAD.MOV.U32 R6, RZ, RZ, -0x1 ;  /* 0xffffffffff067424 */ /* 0x000fe200078e00ff */
[----:B------:R-:W-:-:S05]  /*7b10*/  PRMT R5, RZ, 0x7610, R5 ;  /* 0x00007610ff057816 */ /* 0x000fca0000000005 */
[----:B------:R-:W-:Y:S05]  /*7b20*/  @P0 BRA `(.L_x_166) ;  /* 0x00000004004c0947 */ /* 0x000fea0003800000 */
[----:B------:R-:W0:Y:S01]  /*7b30*/  S2R R5, SR_CTAID.X ;  /* 0x0000000000057919 */ /* 0x000e220000002500 */
[----:B------:R-:W-:Y:S01]  /*7b40*/  ULDC UR6, c[0x0][0x150] ;  /* 0x0000540000067ab9 */ /* 0x000fe20000000800 */
[----:B------:R-:W1:Y:S01]  /*7b50*/  LDC R8, c[0x0][0x144] ;  /* 0x00005100ff087b82 */ /* 0x000e620000000800 */
[----:B------:R-:W-:Y:S01]  /*7b60*/  ULDC UR9, c[0x0][0x730] ;  /* 0x0001cc0000097ab9 */ /* 0x000fe20000000800 */
[----:B------:R-:W2:Y:S01]  /*7b70*/  S2R R22, SR_CTAID.Y ;  /* 0x0000000000167919 */ /* 0x000ea20000002600 */
[----:B------:R-:W-:-:S05]  /*7b80*/  ULDC UR10, c[0x0][0x154] ;  /* 0x00005500000a7ab9 */ /* 0x000fca0000000800 */
[----:B------:R-:W3:Y:S01]  /*7b90*/  LDC R21, c[0x0][0x148] ;  /* 0x00005200ff157b82 */ /* 0x000ee20000000800 */
[----:B0-----:R-:W-:Y:S02]  /*7ba0*/  I2FP.F32.U32 R6, R5 ;  /* 0x0000000500067245 */ /* 0x001fe40000201000 */
[----:B--2---:R-:W-:-:S03]  /*7bb0*/  I2FP.F32.U32 R24, R22 ;  /* 0x0000001600187245 */ /* 0x004fc60000201000 */
[----:B------:R-:W-:Y:S01]  /*7bc0*/  FMUL R7, R6, UR6 ;  /* 0x0000000606077c20 */ /* 0x000fe20008400000 */
[----:B------:R-:W-:Y:S02]  /*7bd0*/  ULDC.64 UR6, c[0x0][0x728] ;  /* 0x0001ca0000067ab9 */ /* 0x000fe40000000a00 */
[----:B------:R-:W-:-:S03]  /*7be0*/  ISETP.NE.U32.AND P0, PT, RZ, UR6, PT ;  /* 0x00000006ff007c0c */ /* 0x000fc6000bf05070 */
[----:B------:R-:W0:Y:S01]  /*7bf0*/  F2I.U32.TRUNC.NTZ R7, R7 ;  /* 0x0000000700077305 */ /* 0x000e22000020f000 */
[----:B------:R-:W-:Y:S01]  /*7c00*/  ISETP.NE.AND.EX P0, PT, RZ, UR7, PT, P0 ;  /* 0x00000007ff007c0c */ /* 0x000fe2000bf05300 */
[----:B0-----:R-:W-:Y:S02]  /*7c10*/  IMAD.MOV R6, RZ, RZ, -R7 ;  /* 0x000000ffff067224 */ /* 0x001fe400078e0a07 */
[----:B------:R-:W-:Y:S02]  /*7c20*/  IMAD.MOV.U32 R7, RZ, RZ, R3 ;  /* 0x000000ffff077224 */ /* 0x000fe400078e0003 */
[----:B-1----:R-:W-:Y:S02]  /*7c30*/  IMAD R5, R8, R6, R5 ;  /* 0x0000000608057224 */ /* 0x002fe400078e0205 */
[----:B------:R-:W-:-:S06]  /*7c40*/  IMAD.MOV.U32 R6, RZ, RZ, R2 ;  /* 0x000000ffff067224 */ /* 0x000fcc00078e0002 */
[----:B---3--:R-:W-:Y:S05]  /*7c50*/  @!P0 BRA `(.L_x_167) ;  /* 0x0000000000288947 */ /* 0x008fea0003800000 */
[----:B------:R-:W-:Y:S02]  /*7c60*/  ULDC UR8, c[0x0][0x734] ;  /* 0x0001cd0000087ab9 */ /* 0x000fe40000000800 */
[----:B------:R-:W-:-:S05]  /*7c70*/  IADD3 R7, P0, R2, UR8, RZ ;  /* 0x0000000802077c10 */ /* 0x000fca000ff1e0ff */
[----:B------:R-:W-:-:S04]  /*7c80*/  IMAD.X R23, RZ, RZ, R3, P0 ;  /* 0x000000ffff177224 */ /* 0x000fc800000e0603 */
[----:B------:R-:W-:-:S04]  /*7c90*/  IMAD.WIDE.U32 R8, R23, UR6, RZ ;  /* 0x0000000617087c25 */ /* 0x000fc8000f8e00ff */
[----:B------:R-:W-:-:S04]  /*7ca0*/  IMAD.WIDE.U32 R8, P0, R7, UR7, R8 ;  /* 0x0000000707087c25 */ /* 0x000fc8000f800008 */
[----:B------:R-:W-:-:S04]  /*7cb0*/  IMAD.WIDE.U32 R6, R7, UR6, RZ ;  /* 0x0000000607067c25 */ /* 0x000fc8000f8e00ff */
[----:B------:R-:W-:Y:S01]  /*7cc0*/  IMAD.MOV.U32 R6, RZ, RZ, R9 ;  /* 0x000000ffff067224 */ /* 0x000fe200078e0009 */
[----:B------:R-:W-:Y:S01]  /*7cd0*/  IADD3 RZ, P1, R7, R8, RZ ;  /* 0x0000000807ff7210 */ /* 0x000fe20007f3e0ff */
[----:B------:R-:W-:-:S04]  /*7ce0*/  IMAD.X R7, RZ, RZ, RZ, P0 ;  /* 0x000000ffff077224 */ /* 0x000fc800000e06ff */
[----:B------:R-:W-:-:S08]  /*7cf0*/  IMAD.WIDE.U32.X R6, R23, UR7, R6, P1 ;  /* 0x0000000717067c25 */ /* 0x000fd000088e0406 */
.L_x_167:
[--C-:B------:R-:W-:Y:S01]  /*7d00*/  SHF.R.U64 R20, R6, UR9, R7.reuse ;  /* 0x0000000906147c19 */ /* 0x100fe20008001207 */
[----:B------:R-:W-:Y:S01]  /*7d10*/  FMUL R24, R24, UR10 ;  /* 0x0000000a18187c20 */ /* 0x000fe20008400000 */
[----:B------:R-:W-:Y:S01]  /*7d20*/  SHF.R.U32.HI R6, RZ, UR9, R7 ;  /* 0x00000009ff067c19 */ /* 0x000fe20008011607 */
[----:B------:R-:W-:Y:S01]  /*7d30*/  ULDC.64 UR6, c[0x0][0x720] ;  /* 0x0001c80000067ab9 */ /* 0x000fe20000000a00 */
[----:B------:R-:W-:Y:S01]  /*7d40*/  IADD3 R7, P0, RZ, -R20, RZ ;  /* 0x80000014ff077210 */ /* 0x000fe20007f1e0ff */
[----:B------:R-:W-:Y:S01]  /*7d50*/  ULDC.64 UR8, c[0x0][0x740] ;  /* 0x0001d00000087ab9 */ /* 0x000fe20000000a00 */
[----:B------:R-:W-:Y:S01]  /*7d60*/  ISETP.NE.AND P2, PT, R0, 0x1, PT ;  /* 0x000000010000780c */ /* 0x000fe20003f45270 */
[----:B------:R-:W0:Y:S02]  /*7d70*/  F2I.U32.TRUNC.NTZ R24, R24 ;  /* 0x0000001800187305 */ /* 0x000e24000020f000 */
[----:B------:R-:W-:Y:S01]  /*7d80*/  IMAD.X R6, RZ, RZ, ~R6, P0 ;  /* 0x000000ffff067224 */ /* 0x000fe200000e0e06 */
[----:B------:R-:W-:-:S03]  /*7d90*/  ISETP.NE.U32.AND P0, PT, RZ, UR8, PT ;  /* 0x00000008ff007c0c */ /* 0x000fc6000bf05070 */
[----:B------:R-:W-:Y:S01]  /*7da0*/  IMAD R6, R6, UR6, RZ ;  /* 0x0000000606067c24 */ /* 0x000fe2000f8e02ff */
[----:B------:R-:W-:-:S03]  /*7db0*/  ISETP.NE.AND.EX P0, PT, RZ, UR9, PT, P0 ;  /* 0x00000009ff007c0c */ /* 0x000fc6000bf05300 */
[C---:B------:R-:W-:Y:S02]  /*7dc0*/  IMAD R9, R7.reuse, UR7, R6 ;  /* 0x0000000707097c24 */ /* 0x040fe4000f8e0206 */
[----:B------:R-:W-:Y:S01]  /*7dd0*/  IMAD.WIDE.U32 R6, R7, UR6, R2 ;  /* 0x0000000607067c25 */ /* 0x000fe2000f8e0002 */
[----:B------:R-:W-:-:S03]  /*7de0*/  ULDC UR6, c[0x0][0x718] ;  /* 0x0001c60000067ab9 */ /* 0x000fc60000000800 */
[----:B0-----:R-:W-:Y:S02]  /*7df0*/  IMAD.MOV R8, RZ, RZ, -R24 ;  /* 0x000000ffff087224 */ /* 0x001fe400078e0a18 */
[----:B------:R-:W-:Y:S02]  /*7e00*/  IMAD.IADD R7, R7, 0x1, R9 ;  /* 0x0000000107077824 */ /* 0x000fe400078e0209 */
[----:B------:R-:W-:-:S03]  /*7e10*/  @P2 IMAD R5, R21, R8, R22 ;  /* 0x0000000815052224 */ /* 0x000fc600078e0216 */
[--C-:B------:R-:W-:Y:S02]  /*7e20*/  SHF.R.U64 R21, R6, UR6, R7.reuse ;  /* 0x0000000606157c19 */ /* 0x100fe40008001207 */
[----:B------:R-:W-:Y:S01]  /*7e30*/  SHF.R.U32.HI R6, RZ, UR6, R7 ;  /* 0x00000006ff067c19 */ /* 0x000fe20008011607 */
[----:B------:R-:W-:-:S03]  /*7e40*/  ULDC UR6, c[0x0][0x708] ;  /* 0x0001c20000067ab9 */ /* 0x000fc60000000800 */
[--C-:B------:R-:W-:Y:S02]  /*7e50*/  SHF.R.U64 R24, R21, UR6, R6.reuse ;  /* 0x0000000615187c19 */ /* 0x100fe40008001206 */
[----:B------:R-:W-:Y:S01]  /*7e60*/  SHF.R.U32.HI R7, RZ, UR6, R6 ;  /* 0x00000006ff077c19 */ /* 0x000fe20008011606 */
[----:B------:R-:W-:-:S03]  /*7e70*/  ULDC UR6, c[0x0][0x758] ;  /* 0x0001d60000067ab9 */ /* 0x000fc60000000800 */
[--C-:B------:R-:W-:Y:S02]  /*7e80*/  SHF.R.U64 R22, R24, UR6, R7.reuse ;  /* 0x0000000618167c19 */ /* 0x100fe40008001207 */
[----:B------:R-:W-:-:S03]  /*7e90*/  SHF.R.U32.HI R23, RZ, UR6, R7 ;  /* 0x00000006ff177c19 */ /* 0x000fc60008011607 */
[----:B------:R-:W-:Y:S02]  /*7ea0*/  IMAD.MOV.U32 R6, RZ, RZ, R22 ;  /* 0x000000ffff067224 */ /* 0x000fe400078e0016 */
[----:B------:R-:W-:Y:S01]  /*7eb0*/  IMAD.MOV.U32 R7, RZ, RZ, R23 ;  /* 0x000000ffff077224 */ /* 0x000fe200078e0017 */
[----:B------:R-:W-:Y:S06]  /*7ec0*/  @!P0 BRA `(.L_x_168) ;  /* 0x0000000000288947 */ /* 0x000fec0003800000 */
        /* <DEDUP_REMOVED lines=10> */
.L_x_168:
[----:B------:R-:W-:Y:S01]  /*7f70*/  ULDC UR6, c[0x0][0x748] ;  /* 0x0001d20000067ab9 */ /* 0x000fe20000000800 */
[----:B------:R-:W-:Y:S01]  /*7f80*/  LOP3.LUT R21, R21, UR5, RZ, 0xc0, !PT ;  /* 0x0000000515157c12 */ /* 0x000fe2000f8ec0ff */
[----:B------:R-:W-:Y:S01]  /*7f90*/  ULDC UR7, c[0x0][0x710] ;  /* 0x0001c40000077ab9 */ /* 0x000fe20000000800 */
[----:B------:R-:W-:Y:S01]  /*7fa0*/  SHF.R.U64 R7, R6, UR6, R7 ;  /* 0x0000000606077c19 */ /* 0x000fe20008001207 */
[----:B------:R-:W-:Y:S01]  /*7fb0*/  ULDC UR6, c[0x0][0x738] ;  /* 0x0001ce0000067ab9 */ /* 0x000fe20000000800 */
[----:B------:R-:W-:-:S05]  /*7fc0*/  LOP3.LUT R6, R24, UR13, RZ, 0xc0, !PT ;  /* 0x0000000d18067c12 */ /* 0x000fca000f8ec0ff */
[----:B------:R-:W-:Y:S02]  /*7fd0*/  IMAD R6, R7, UR21, R6 ;  /* 0x0000001507067c24 */ /* 0x000fe4000f8e0206 */
[----:B------:R-:W-:-:S04]  /*7fe0*/  IMAD.MOV R7, RZ, RZ, -R7 ;  /* 0x000000ffff077224 */ /* 0x000fc800078e0a07 */
[----:B------:R-:W-:Y:S01]  /*7ff0*/  IMAD R22, R7, UR6, R22 ;  /* 0x0000000607167c24 */ /* 0x000fe2000f8e0216 */
[----:B------:R-:W-:Y:S01]  /*8000*/  ULDC UR6, c[0x0][0x700] ;  /* 0x0001c00000067ab9 */ /* 0x000fe20000000800 */
[----:B------:R-:W-:Y:S02]  /*8010*/  IMAD R7, R6, UR7, R5 ;  /* 0x0000000706077c24 */ /* 0x000fe4000f8e0205 */
[----:B------:R-:W-:Y:S02]  /*8020*/  IMAD R22, R22, UR6, R21 ;  /* 0x0000000616167c24 */ /* 0x000fe4000f8e0215 */
[----:B------:R-:W-:-:S03]  /*8030*/  IMAD.MOV.U32 R5, RZ, RZ, 0x1 ;  /* 0x00000001ff057424 */ /* 0x000fc600078e00ff */
[----:B------:R-:W-:Y:S02]  /*8040*/  SEL R6, R22, R7, !P2 ;  /* 0x0000000716067207 */ /* 0x000fe40005000000 */
[----:B------:R-:W-:-:S07]  /*8050*/  SEL R7, R7, R22, !P2 ;  /* 0x0000001607077207 */ /* 0x000fce0005000000 */
.L_x_166:
[----:B------:R-:W-:Y:S05]  /*8060*/  BSYNC B1 ;  /* 0x0000000000017941 */ /* 0x000fea0003800000 */
.L_x_165:
[----:B------:R-:W-:-:S13]  /*8070*/  LOP3.LUT P0, RZ, R5, 0xff, RZ, 0xc0, !PT ;  /* 0x000000ff05ff7812 */ /* 0x000fda000780c0ff */
[----:B------:R-:W-:Y:S05]  /*8080*/  @P0 BRA `(.L_x_169) ;  /* 0xfffffff400080947 */ /* 0x000fea000383ffff */
[----:B------:R-:W-:Y:S05]  /*8090*/  BSYNC B0 ;  /* 0x0000000000007941 */ /* 0x000fea0003800000 */
.L_x_158:
[----:B------:R-:W-:-:S03]  /*80a0*/  UMOV UR6, 0xffffffff ;  /* 0xffffffff00067882 */ /* 0x000fc60000000000 */
[----:B------:R-:W-:Y:S05]  /*80b0*/  BRA.DIV UR6, `(.L_x_170) ;  /* 0x0000000606947947 */ /* 0x000fea000b800000 */
[----:B------:R-:W-:-:S13]  /*80c0*/  ELECT P0, URZ, PT ;  /* 0x00000000003f782f */ /* 0x000fda0003800000 */
.L_x_188:
[----:B------:R-:W-:Y:S04]  /*80d0*/  BSSY B0, `(.L_x_171) ;  /* 0x000004f000007945 */ /* 0x000fe80003800000 */
[----:B------:R-:W-:Y:S05]  /*80e0*/  @!P0 BRA `(.L_x_172) ;  /* 0x0000000400348947 */ /* 0x000fea0003800000 */
[----:B------:R-:W-:-:S04]  /*80f0*/  LOP3.LUT R4, R4, 0x2, RZ, 0xfc, !PT ;  /* 0x0000000204047812 */ /* 0x000fc800078efcff */
[----:B------:R-:W-:-:S13]  /*8100*/  ISETP.NE.AND P0, PT, R4, 0x3, PT ;  /* 0x000000030400780c */ /* 0x000fda0003f05270 */
[----:B------:R-:W-:Y:S05]  /*8110*/  @!P0 BRA `(.L_x_173) ;  /* 0x0000000000048947 */ /* 0x000fea0003800000 */
[----:B------:R-:W-:Y:S01]  /*8120*/  BPT.TRAP 0x1 ;  /* 0x000000040000795c */ /* 0x000fe20000300000 */
.L_x_173:
[----:B------:R-:W0:Y:S01]  /*8130*/  S2R R3, SR_CgaCtaId ;  /* 0x0000000000037919 */ /* 0x000e220000008800 */
[----:B------:R-:W-:Y:S02]  /*8140*/  MOV R0, 0x400 ;  /* 0x0000040000007802 */ /* 0x000fe40000000f00 */
[----:B------:R-:W-:Y:S02]  /*8150*/  SHF.L.U32 R2, R11, 0x1f, RZ ;  /* 0x0000001f0b027819 */ /* 0x000fe400000006ff */
[----:B0-----:R-:W-:-:S05]  /*8160*/  LEA R3, R3, R0, 0x18 ;  /* 0x0000000003037211 */ /* 0x001fca00078ec0ff */
[----:B------:R-:W-:-:S04]  /*8170*/  VIADD R3, R3, 0x40 ;  /* 0x0000004003037836 */ /* 0x000fc80000000000 */
[C---:B------:R-:W-:Y:S02]  /*8180*/  IMAD R5, R12.reuse, 0x8, R3 ;  /* 0x000000080c057824 */ /* 0x040fe400078e0203 */
[----:B------:R-:W-:Y:S02]  /*8190*/  VIADD R12, R12, 0x1 ;  /* 0x000000010c0c7836 */ /* 0x000fe40000000000 */
[----:B------:R-:W0:Y:S03]  /*81a0*/  SYNCS.PHASECHK.TRANS64.TRYWAIT P0, [R5+URZ], R2 ;  /* 0x00000002050075a7 */ /* 0x000e26000800017f */
[----:B------:R-:W-:-:S04]  /*81b0*/  ISETP.NE.AND P1, PT, R12, 0x8, PT ;  /* 0x000000080c00780c */ /* 0x000fc80003f25270 */
[----:B------:R-:W-:Y:S02]  /*81c0*/  SEL R0, RZ, 0x1, P1 ;  /* 0x00000001ff007807 */ /* 0x000fe40000800000 */
[----:B------:R-:W-:Y:S02]  /*81d0*/  SEL R12, R12, RZ, P1 ;  /* 0x000000ff0c0c7207 */ /* 0x000fe40000800000 */
[----:B------:R-:W-:-:S03]  /*81e0*/  LOP3.LUT R11, R11, R0, RZ, 0x3c, !PT ;  /* 0x000000000b0b7212 */ /* 0x000fc600078e3cff */
[----:B------:R-:W-:Y:S01]  /*81f0*/  IMAD R7, R12, 0x8, R3 ;  /* 0x000000080c077824 */ /* 0x000fe200078e0203 */
[----:B------:R-:W-:Y:S01]  /*8200*/  SHF.L.U32 R4, R11, 0x1f, RZ ;  /* 0x0000001f0b047819 */ /* 0x000fe200000006ff */
[----:B0-----:R-:W-:Y:S06]  /*8210*/  @!P0 BRA `(.L_x_174) ;  /* 0x00000004005c8947 */ /* 0x001fec0003800000 */
.L_x_189:
[----:B------:R-:W1:Y:S01]  /*8220*/  SYNCS.PHASECHK.TRANS64.TRYWAIT P0, [R7+URZ], R4 ;  /* 0x00000004070075a7 */ /* 0x000e62000800017f */
[----:B------:R-:W-:-:S05]  /*8230*/  VIADD R0, R12, 0x1 ;  /* 0x000000010c007836 */ /* 0x000fca0000000000 */
[----:B------:R-:W-:-:S04]  /*8240*/  ISETP.NE.AND P1, PT, R0, 0x8, PT ;  /* 0x000000080000780c */ /* 0x000fc80003f25270 */
[----:B0-----:R-:W-:Y:S02]  /*8250*/  SEL R2, RZ, 0x1, P1 ;  /* 0x00000001ff027807 */ /* 0x001fe40000800000 */
[----:B------:R-:W-:Y:S02]  /*8260*/  SEL R0, R0, RZ, P1 ;  /* 0x000000ff00007207 */ /* 0x000fe40000800000 */
[----:B------:R-:W-:-:S03]  /*8270*/  LOP3.LUT R11, R11, R2, RZ, 0x3c, !PT ;  /* 0x000000020b0b7212 */ /* 0x000fc600078e3cff */
[----:B------:R-:W-:Y:S01]  /*8280*/  IMAD R6, R0, 0x8, R3 ;  /* 0x0000000800067824 */ /* 0x000fe200078e0203 */
[----:B------:R-:W-:Y:S01]  /*8290*/  SHF.L.U32 R5, R11, 0x1f, RZ ;  /* 0x0000001f0b057819 */ /* 0x000fe200000006ff */
[----:B-1----:R-:W-:Y:S06]  /*82a0*/  @!P0 BRA `(.L_x_175) ;  /* 0x00000004004c8947 */ /* 0x002fec0003800000 */
.L_x_190:
[----:B------:R-:W1:Y:S01]  /*82b0*/  SYNCS.PHASECHK.TRANS64.TRYWAIT P0, [R6+URZ], R5 ;  /* 0x00000005060075a7 */ /* 0x000e62000800017f */
[----:B------:R-:W-:-:S05]  /*82c0*/  VIADD R0, R0, 0x1 ;  /* 0x0000000100007836 */ /* 0x000fca0000000000 */
[----:B------:R-:W-:-:S04]  /*82d0*/  ISETP.NE.AND P1, PT, R0, 0x8, PT ;  /* 0x000000080000780c */ /* 0x000fc80003f25270 */
[----:B------:R-:W-:Y:S02]  /*82e0*/  SEL R2, RZ, 0x1, P1 ;  /* 0x00000001ff027807 */ /* 0x000fe40000800000 */
[----:B------:R-:W-:Y:S02]  /*82f0*/  SEL R0, R0, RZ, P1 ;  /* 0x000000ff00007207 */ /* 0x000fe40000800000 */
[----:B------:R-:W-:-:S03]  /*8300*/  LOP3.LUT R11, R11, R2, RZ, 0x3c, !PT ;  /* 0x000000020b0b7212 */ /* 0x000fc600078e3cff */
[----:B0-----:R-:W-:Y:S01]  /*8310*/  IMAD R7, R0, 0x8, R3 ;  /* 0x0000000800077824 */ /* 0x001fe200078e0203 */
[----:B------:R-:W-:Y:S01]  /*8320*/  SHF.L.U32 R4, R11, 0x1f, RZ ;  /* 0x0000001f0b047819 */ /* 0x000fe200000006ff */
[----:B-1----:R-:W-:Y:S06]  /*8330*/  @!P0 BRA `(.L_x_176) ;  /* 0x00000004003c8947 */ /* 0x002fec0003800000 */
.L_x_191:
        /* <DEDUP_REMOVED lines=9> */
.L_x_192:
        /* <DEDUP_REMOVED lines=9> */
.L_x_193:
        /* <DEDUP_REMOVED lines=9> */
.L_x_194:
[----:B------:R-:W1:Y:S01]  /*84f0*/  SYNCS.PHASECHK.TRANS64.TRYWAIT P0, [R6+URZ], R5 ;  /* 0x00000005060075a7 */ /* 0x000e62000800017f */
[----:B------:R-:W-:-:S05]  /*8500*/  VIADD R0, R0, 0x1 ;  /* 0x0000000100007836 */ /* 0x000fca0000000000 */
[----:B------:R-:W-:-:S04]  /*8510*/  ISETP.NE.AND P1, PT, R0, 0x8, PT ;  /* 0x000000080000780c */ /* 0x000fc80003f25270 */
[----:B------:R-:W-:Y:S02]  /*8520*/  SEL R2, RZ, 0x1, P1 ;  /* 0x00000001ff027807 */ /* 0x000fe40000800000 */
[----:B------:R-:W-:Y:S02]  /*8530*/  SEL R0, R0, RZ, P1 ;  /* 0x000000ff00007207 */ /* 0x000fe40000800000 */
[----:B------:R-:W-:Y:S01]  /*8540*/  LOP3.LUT R2, R11, R2, RZ, 0x3c, !PT ;  /* 0x000000020b027212 */ /* 0x000fe200078e3cff */
[----:B-1----:R-:W-:Y:S06]  /*8550*/  @!P0 BRA `(.L_x_180) ;  /* 0x0000000400048947 */ /* 0x002fec0003800000 */
.L_x_195:
[----:B------:R-:W-:Y:S01]  /*8560*/  IMAD R3, R0, 0x8, R3 ;  /* 0x0000000800037824 */ /* 0x000fe200078e0203 */
[----:B------:R-:W-:-:S07]  /*8570*/  SHF.L.U32 R0, R2, 0x1f, RZ ;  /* 0x0000001f02007819 */ /* 0x000fce00000006ff */
.L_x_181:
[----:B--2---:R2:W3:Y:S02]  /*8580*/  SYNCS.PHASECHK.TRANS64.TRYWAIT P0, [R3+URZ], R0 ;  /* 0x00000000030075a7 */ /* 0x0044e4000800017f */
[----:B---3--:R-:W-:Y:S05]  /*8590*/  @!P0 NANOSLEEP.SYNCS 0x989680 ;  /* 0x009896800000895d */ /* 0x008fea0003900000 */
[----:B------:R-:W3:Y:S02]  /*85a0*/  @!P0 SYNCS.PHASECHK.TRANS64 P0, [R3+URZ], R0 ;  /* 0x00000000030085a7 */ /* 0x000ee4000800007f */
[----:B---3--:R-:W-:Y:S05]  /*85b0*/  @!P0 BRA `(.L_x_181) ;  /* 0xfffffffc00f08947 */ /* 0x008fea000383ffff */
.L_x_172:
[----:B------:R-:W-:Y:S05]  /*85c0*/  BSYNC B0 ;  /* 0x0000000000007941 */ /* 0x000fea0003800000 */
.L_x_171:
[----:B------:R-:W-:Y:S05]  /*85d0*/  EXIT ;  /* 0x000000000000794d */ /* 0x000fea0003800000 */
.L_x_22:
[----:B-1----:R-:W-:-:S04]  /*85e0*/  IMAD.U32 R13, RZ, RZ, UR8 ;  /* 0x00000008ff0d7e24 */ /* 0x002fc8000f8e00ff */
[----:B------:R1:W4:Y:S03]  /*85f0*/  SYNCS.PHASECHK.TRANS64.TRYWAIT P1, [R13+URZ], R12 ;  /* 0x0000000c0d0075a7 */ /* 0x000326000802017f */
[----:B----4-:R-:W-:Y:S05]  /*8600*/  @!P1 NANOSLEEP.SYNCS 0x989680 ;  /* 0x009896800000995d */ /* 0x010fea0003900000 */
[----:B------:R-:W4:Y:S02]  /*8610*/  @!P1 SYNCS.PHASECHK.TRANS64 P1, [R13+URZ], R12 ;  /* 0x0000000c0d0095a7 */ /* 0x000f24000802007f */
[----:B----4-:R-:W-:Y:S05]  /*8620*/  @!P1 BRA `(.L_x_22) ;  /* 0xfffffffc00ec9947 */ /* 0x010fea000383ffff */
[----:B------:R-:W-:Y:S05]  /*8630*/  BRA `(.L_x_21) ;  /* 0xffffff9000bc7947 */ /* 0x000fea000383ffff */
.L_x_159:
[----:B------:R-:W-:Y:S01]  /*8640*/  BSSY B1, `(.L_x_182) ;  /* 0x0000006000017945 */ /* 0x000fe20003800000 */
[----:B------:R-:W-:-:S07]  /*8650*/  IMAD.MOV.U32 R5, RZ, RZ, -0x1 ;  /* 0xffffffffff057424 */ /* 0x000fce00078e00ff */
[----:B------:R-:W-:Y:S05]  /*8660*/  WARPSYNC.COLLECTIVE R5, `(.L_x_183) ;  /* 0x00000000050c7348 */ /* 0x000fea0003c00000 */
[----:B------:R-:W-:Y:S02]  /*8670*/  ELECT P0, UR62, PT ;  /* 0x00000000003e782f */ /* 0x000fe40003800000 */
[----:B------:R-:W-:Y:S01]  /*8680*/  MOV R5, UR62 ;  /* 0x0000003e00057c02 */ /* 0x000fe20008000f00 */
[----:B------:R-:W-:Y:S10]  /*8690*/  ENDCOLLECTIVE ;  /* 0x000000000000791b */ /* 0x000ff40003800000 */
.L_x_183:
[----:B------:R-:W-:Y:S05]  /*86a0*/  BSYNC B1 ;  /* 0x0000000000017941 */ /* 0x000fea0003800000 */
.L_x_182:
[----:B------:R-:W-:Y:S05]  /*86b0*/  BRA `(.L_x_184) ;  /* 0xffffffec00887947 */ /* 0x000fea000383ffff */
.L_x_162:
[----:B0-----:R0:W1:Y:S02]  /*86c0*/  SYNCS.PHASECHK.TRANS64.TRYWAIT P0, [R26+URZ+0x40], R9 ;  /* 0x000040091a0075a7 */ /* 0x001064000800017f */
[----:B-1----:R-:W-:Y:S05]  /*86d0*/  @!P0 NANOSLEEP.SYNCS 0x989680 ;  /* 0x009896800000895d */ /* 0x002fea0003900000 */
[----:B------:R-:W1:Y:S02]  /*86e0*/  @!P0 SYNCS.PHASECHK.TRANS64 P0, [R26+URZ+0x40], R9 ;  /* 0x000040091a0085a7 */ /* 0x000e64000800007f */
[----:B-1----:R-:W-:Y:S05]  /*86f0*/  @!P0 BRA `(.L_x_162) ;  /* 0xfffffffc00f08947 */ /* 0x002fea000383ffff */
[----:B------:R-:W-:Y:S05]  /*8700*/  BRA `(.L_x_185) ;  /* 0xffffffec00c87947 */ /* 0x000fea000383ffff */
.L_x_170:
[----:B------:R-:W-:Y:S01]  /*8710*/  BSSY B0, `(.L_x_186) ;  /* 0x0000006000007945 */ /* 0x000fe20003800000 */
[----:B------:R-:W-:-:S07]  /*8720*/  IMAD.MOV.U32 R5, RZ, RZ, -0x1 ;  /* 0xffffffffff057424 */ /* 0x000fce00078e00ff */
[----:B------:R-:W-:Y:S05]  /*8730*/  WARPSYNC.COLLECTIVE R5, `(.L_x_187) ;  /* 0x00000000050c7348 */ /* 0x000fea0003c00000 */
[----:B------:R-:W-:Y:S02]  /*8740*/  ELECT P0, UR62, PT ;  /* 0x00000000003e782f */ /* 0x000fe40003800000 */
[----:B------:R-:W-:Y:S01]  /*8750*/  MOV R5, UR62 ;  /* 0x0000003e00057c02 */ /* 0x000fe20008000f00 */
[----:B------:R-:W-:Y:S10]  /*8760*/  ENDCOLLECTIVE ;  /* 0x000000000000791b */ /* 0x000ff40003800000 */
.L_x_187:
[----:B------:R-:W-:Y:S05]  /*8770*/  BSYNC B0 ;  /* 0x0000000000007941 */ /* 0x000fea0003800000 */
.L_x_186:
[----:B------:R-:W-:Y:S05]  /*8780*/  BRA `(.L_x_188) ;  /* 0xfffffff800507947 */ /* 0x000fea000383ffff */
.L_x_174:
[----:B0-----:R0:W1:Y:S02]  /*8790*/  SYNCS.PHASECHK.TRANS64.TRYWAIT P0, [R5+URZ], R2 ;  /* 0x00000002050075a7 */ /* 0x001064000800017f */
[----:B-1----:R-:W-:Y:S05]  /*87a0*/  @!P0 NANOSLEEP.SYNCS 0x989680 ;  /* 0x009896800000895d */ /* 0x002fea0003900000 */
[----:B------:R-:W1:Y:S02]  /*87b0*/  @!P0 SYNCS.PHASECHK.TRANS64 P0, [R5+URZ], R2 ;  /* 0x00000002050085a7 */ /* 0x000e64000800007f */
[----:B-1----:R-:W-:Y:S05]  /*87c0*/  @!P0 BRA `(.L_x_174) ;  /* 0xfffffffc00f08947 */ /* 0x002fea000383ffff */
[----:B------:R-:W-:Y:S05]  /*87d0*/  BRA `(.L_x_189) ;  /* 0xfffffff800907947 */ /* 0x000fea000383ffff */
.L_x_175:
[----:B0-----:R0:W1:Y:S02]  /*87e0*/  SYNCS.PHASECHK.TRANS64.TRYWAIT P0, [R7+URZ], R4 ;  /* 0x00000004070075a7 */ /* 0x001064000800017f */
[----:B-1----:R-:W-:Y:S05]  /*87f0*/  @!P0 NANOSLEEP.SYNCS 0x989680 ;  /* 0x009896800000895d */ /* 0x002fea0003900000 */
[----:B------:R-:W1:Y:S02]  /*8800*/  @!P0 SYNCS.PHASECHK.TRANS64 P0, [R7+URZ], R4 ;  /* 0x00000004070085a7 */ /* 0x000e64000800007f */
[----:B-1----:R-:W-:Y:S05]  /*8810*/  @!P0 BRA `(.L_x_175) ;  /* 0xfffffffc00f08947 */ /* 0x002fea000383ffff */
[----:B------:R-:W-:Y:S05]  /*8820*/  BRA `(.L_x_190) ;  /* 0xfffffff800a07947 */ /* 0x000fea000383ffff */
.L_x_176:
[----:B0-----:R0:W1:Y:S02]  /*8830*/  SYNCS.PHASECHK.TRANS64.TRYWAIT P0, [R6+URZ], R5 ;  /* 0x00000005060075a7 */ /* 0x001064000800017f */
[----:B-1----:R-:W-:Y:S05]  /*8840*/  @!P0 NANOSLEEP.SYNCS 0x989680 ;  /* 0x009896800000895d */ /* 0x002fea0003900000 */
[----:B------:R-:W1:Y:S02]  /*8850*/  @!P0 SYNCS.PHASECHK.TRANS64 P0, [R6+URZ], R5 ;  /* 0x00000005060085a7 */ /* 0x000e64000800007f */
[----:B-1----:R-:W-:Y:S05]  /*8860*/  @!P0 BRA `(.L_x_176) ;  /* 0xfffffffc00f08947 */ /* 0x002fea000383ffff */
[----:B------:R-:W-:Y:S05]  /*8870*/  BRA `(.L_x_191) ;  /* 0xfffffff800b07947 */ /* 0x000fea000383ffff */
.L_x_177:
[----:B0-----:R0:W1:Y:S02]  /*8880*/  SYNCS.PHASECHK.TRANS64.TRYWAIT P0, [R7+URZ], R4 ;  /* 0x00000004070075a7 */ /* 0x001064000800017f */
[----:B-1----:R-:W-:Y:S05]  /*8890*/  @!P0 NANOSLEEP.SYNCS 0x989680 ;  /* 0x009896800000895d */ /* 0x002fea0003900000 */
[----:B------:R-:W1:Y:S02]  /*88a0*/  @!P0 SYNCS.PHASECHK.TRANS64 P0, [R7+URZ], R4 ;  /* 0x00000004070085a7 */ /* 0x000e64000800007f */
[----:B-1----:R-:W-:Y:S05]  /*88b0*/  @!P0 BRA `(.L_x_177) ;  /* 0xfffffffc00f08947 */ /* 0x002fea000383ffff */
[----:B------:R-:W-:Y:S05]  /*88c0*/  BRA `(.L_x_192) ;  /* 0xfffffff800c07947 */ /* 0x000fea000383ffff */
.L_x_178:
[----:B0-----:R0:W1:Y:S02]  /*88d0*/  SYNCS.PHASECHK.TRANS64.TRYWAIT P0, [R6+URZ], R5 ;  /* 0x00000005060075a7 */ /* 0x001064000800017f */
[----:B-1----:R-:W-:Y:S05]  /*88e0*/  @!P0 NANOSLEEP.SYNCS 0x989680 ;  /* 0x009896800000895d */ /* 0x002fea0003900000 */
[----:B------:R-:W1:Y:S02]  /*88f0*/  @!P0 SYNCS.PHASECHK.TRANS64 P0, [R6+URZ], R5 ;  /* 0x00000005060085a7 */ /* 0x000e64000800007f */
[----:B-1----:R-:W-:Y:S05]  /*8900*/  @!P0 BRA `(.L_x_178) ;  /* 0xfffffffc00f08947 */ /* 0x002fea000383ffff */
[----:B------:R-:W-:Y:S05]  /*8910*/  BRA `(.L_x_193) ;  /* 0xfffffff800d07947 */ /* 0x000fea000383ffff */
.L_x_179:
[----:B0-----:R0:W1:Y:S02]  /*8920*/  SYNCS.PHASECHK.TRANS64.TRYWAIT P0, [R7+URZ], R4 ;  /* 0x00000004070075a7 */ /* 0x001064000800017f */
[----:B-1----:R-:W-:Y:S05]  /*8930*/  @!P0 NANOSLEEP.SYNCS 0x989680 ;  /* 0x009896800000895d */ /* 0x002fea0003900000 */
[----:B------:R-:W1:Y:S02]  /*8940*/  @!P0 SYNCS.PHASECHK.TRANS64 P0, [R7+URZ], R4 ;  /* 0x00000004070085a7 */ /* 0x000e64000800007f */
[----:B-1----:R-:W-:Y:S05]  /*8950*/  @!P0 BRA `(.L_x_179) ;  /* 0xfffffffc00f08947 */ /* 0x002fea000383ffff */
[----:B------:R-:W-:Y:S05]  /*8960*/  BRA `(.L_x_194) ;  /* 0xfffffff800e07947 */ /* 0x000fea000383ffff */
.L_x_180:
[----:B-1----:R1:W2:Y:S02]  /*8970*/  SYNCS.PHASECHK.TRANS64.TRYWAIT P0, [R6+URZ], R5 ;  /* 0x00000005060075a7 */ /* 0x0022a4000800017f */
[----:B--2---:R-:W-:Y:S05]  /*8980*/  @!P0 NANOSLEEP.SYNCS 0x989680 ;  /* 0x009896800000895d */ /* 0x004fea0003900000 */
[----:B------:R-:W2:Y:S02]  /*8990*/  @!P0 SYNCS.PHASECHK.TRANS64 P0, [R6+URZ], R5 ;  /* 0x00000005060085a7 */ /* 0x000ea4000800007f */
[----:B--2---:R-:W-:Y:S05]  /*89a0*/  @!P0 BRA `(.L_x_180) ;  /* 0xfffffffc00f08947 */ /* 0x004fea000383ffff */
[----:B------:R-:W-:Y:S05]  /*89b0*/  BRA `(.L_x_195) ;  /* 0xfffffff800e87947 */ /* 0x000fea000383ffff */
.L_x_196:
[----:B------:R-:W-:-:S00]  /*89c0*/  BRA `(.L_x_196) ;  /* 0xfffffffc00fc7947 */ /* 0x000fc0000383ffff */
[----:B------:R-:W-:-:S00]  /*89d0*/  NOP ;  /* 0x0000000000007918 */ /* 0x000fc00000000000 */
        /* <DEDUP_REMOVED lines=10> */
.L_x_197:


//--------------------- .nv.shared._ZN7cutlass13device_kernelINS_4gemm6kernel13GemmUniversalIN4cute5tupleIJiiiiEEENS1_10collective13CollectiveMmaINS1_40MainloopSm90TmaGmmaWarpSpecializedSparseILi8ENS5_IJNS4_1CILi1EEENSA_ILi2EEESB_EEENS1_35KernelTmaWarpSpecializedCooperativeEEENS5_IJNSA_ILi256EEENSA_ILi64EEESH_EEENS_10bfloat16_tENS5_IJNS4_6LayoutINS5_IJiNS5_IJSC_iEEEiEEENS5_IJlNS5_IJSB_SC_EEElEEEEENSK_INS5_IJNS5_IJNS5_IJNSA_ILi8EEESC_NSA_ILi4EEEEEEiEEENS5_IJNS5_IJNSA_ILi16EEESC_SC_EEEiEEEiEEENS5_IJNS5_IJNS5_IJSH_SU_NSA_ILi1024EEEEEENSA_ILi4096EEEEEENS5_IJNS5_IJSB_NSA_ILi512EEENSA_ILi32EEEEEElEEElEEEEEEEESJ_NS5_IJlSB_lEEENS4_8TiledMMAINS4_8MMA_AtomIJNS4_4SM904GMMA6SPARSE28GMMA_64x64x32_F32BF16BF16_SSILNS1D_5MajorE0ELS1G_0ELNS1D_7ScaleInE1ELS1H_1ELNS1D_9SparseSelE0EEEEEENSK_INS5_IJSC_SB_SB_EEENS5_IJSB_NSA_ILi0EEES1M_EEEEENS5_IJNS4_10UnderscoreES1P_S1P_EEEEENS4_23SM90_TMA_LOAD_MULTICASTENS4_14ComposedLayoutINS4_7SwizzleILi2ELi4ELi3EEENS4_25smem_sparse_ptr_flag_bitsILi2ELi16EEENSK_INS5_IJNS5_IJSB_SQ_EEENS5_IJSC_S13_EEEEEENS5_IJNS5_IJS1M_SH_EEESN_EEEEEEEvNS4_8identityENS4_13SM90_TMA_LOADENS1T_INS1U_ILi3ELi4ELi3EEENS4_18smem_ptr_flag_bitsILi16EEENSK_INS5_IJSQ_SH_EEENS5_IJSH_SB_EEEEEEEvS25_EENS_8epilogue10collective6detail29Sm90TmaWarpSpecializedAdapterINS2G_15DefaultEpilogueIfNS5_IJSB_llEEES2K_NS2F_6thread17LinearCombinationIfLi1EffLNS2L_9ScaleType4KindE0ELNS_15FloatRoundStyleE2EfEENS1_15EpilogueDefaultEEEEEvvEEEEvNT_6ParamsE --------------------------
	.section	.nv.shared._ZN7cutlass13device_kernelINS_4gemm6kernel13GemmUniversalIN4cute5tupleIJiiiiEEENS1_10collective13CollectiveMmaINS1_40MainloopSm90TmaGmmaWarpSpecializedSparseILi8ENS5_IJNS4_1CILi1EEENSA_ILi2EEESB_EEENS1_35KernelTmaWarpSpecializedCooperativeEEENS5_IJNSA_ILi256EEENSA_ILi64EEESH_EEENS_10bfloat16_tENS5_IJNS4_6LayoutINS5_IJiNS5_IJSC_iEEEiEEENS5_IJlNS5_IJSB_SC_EEElEEEEENSK_INS5_IJNS5_IJNS5_IJNSA_ILi8EEESC_NSA_ILi4EEEEEEiEEENS5_IJNS5_IJNSA_ILi16EEESC_SC_EEEiEEEiEEENS5_IJNS5_IJNS5_IJSH_SU_NSA_ILi1024EEEEEENSA_ILi4096EEEEEENS5_IJNS5_IJSB_NSA_ILi512EEENSA_ILi32EEEEEElEEElEEEEEEEESJ_NS5_IJlSB_lEEENS4_8TiledMMAINS4_8MMA_AtomIJNS4_4SM904GMMA6SPARSE28GMMA_64x64x32_F32BF16BF16_SSILNS1D_5MajorE0ELS1G_0ELNS1D_7ScaleInE1ELS1H_1ELNS1D_9SparseSelE0EEEEEENSK_INS5_IJSC_SB_SB_EEENS5_IJSB_NSA_ILi0EEES1M_EEEEENS5_IJNS4_10UnderscoreES1P_S1P_EEEEENS4_23SM90_TMA_LOAD_MULTICASTENS4_14ComposedLayoutINS4_7SwizzleILi2ELi4ELi3EEENS4_25smem_sparse_ptr_flag_bitsILi2ELi16EEENSK_INS5_IJNS5_IJSB_SQ_EEENS5_IJSC_S13_EEEEEENS5_IJNS5_IJS1M_SH_EEESN_EEEEEEEvNS4_8identityENS4_13SM90_TMA_LOADENS1T_INS1U_ILi3ELi4ELi3EEENS4_18smem_ptr_flag_bitsILi16EEENSK_INS5_IJSQ_SH_EEENS5_IJSH_SB_EEEEEEEvS25_EENS_8epilogue10collective6detail29Sm90TmaWarpSpecializedAdapterINS2G_15DefaultEpilogueIfNS5_IJSB_llEEES2K_NS2F_6thread17LinearCombinationIfLi1EffLNS2L_9ScaleType4KindE0ELNS_15FloatRoundStyleE2EfEENS1_15EpilogueDefaultEEEEEvvEEEEvNT_6ParamsE,"aw",@nobits
	.sectionflags	@""
	.align	16
	.zero		1024


//--------------------- .nv.shared.reserved.0     --------------------------
	.section	.nv.shared.reserved.0,"aw",@nobits
	.weak		__nv_reservedSMEM_offset_0_alias
	.size		__nv_reservedSMEM_offset_0_alias, 0, 0
	.other		__nv_reservedSMEM_offset_0_alias,@"STO_CUDA_RESERVED_SHARED STV_DEFAULT"
__nv_reservedSMEM_offset_0_alias:
	.zero		0


//--------------------- .nv.global                --------------------------
	.section	.nv.global,"aw",@nobits
.nv.global:
	.type		_ZN39_INTERNAL_87141075_4_k_cu_da374fea_27844cute1_E,@object
	.size		_ZN39_INTERNAL_87141075_4_k_cu_da374fea_27844cute1_E,(_ZN39_INTERNAL_87141075_4_k_cu_da374fea_27844cuda3std3__45__cpo6cbeginE - _ZN39_INTERNAL_87141075_4_k_cu_da374fea_27844cute1_E)
_ZN39_INTERNAL_87141075_4_k_cu_da374fea_27844cute1_E:
	.zero		1
	.type		_ZN39_INTERNAL_87141075_4_k_cu_da374fea_27844cuda3std3__45__cpo6cbeginE,@object
	.size		_ZN39_INTERNAL_87141075_4_k_cu_da374fea_27844cuda3std3__45__cpo6cbeginE,(_ZN39_INTERNAL_87141075_4_k_cu_da374fea_27844cuda3std3__48in_placeE - _ZN39_INTERNAL_87141075_4_k_cu_da374fea_27844cuda3std3__45__cpo6cbeginE)
_ZN39_INTERNAL_87141075_4_k_cu_da374fea_27844cuda3std3__45__cpo6cbeginE:
	.zero		1
	.type		_ZN39_INTERNAL_87141075_4_k_cu_da374fea_27844cuda3std3__48in_placeE,@object
	.size		_ZN39_INTERNAL_87141075_4_k_cu_da374fea_27844cuda3std3__48in_placeE,(_ZN39_INTERNAL_87141075_4_k_cu_da374fea_27844cuda3std6ranges3__45__cpo9iter_moveE - _ZN39_INTERNAL_87141075_4_k_cu_da374fea_27844cuda3std3__48in_placeE)
_ZN39_INTERNAL_87141075_4_k_cu_da374fea_27844cuda3std3__48in_placeE:
	.zero		1
	.type		_ZN39_INTERNAL_87141075_4_k_cu_da374fea_27844cuda3std6ranges3__45__cpo9iter_moveE,@object
	.size		_ZN39_INTERNAL_87141075_4_k_cu_da374fea_27844cuda3std6ranges3__45__cpo9iter_moveE,(_ZN39_INTERNAL_87141075_4_k_cu_da374fea_27844cuda3std3__45__cpo5beginE - _ZN39_INTERNAL_87141075_4_k_cu_da374fea_27844cuda3std6ranges3__45__cpo9iter_moveE)
_ZN39_INTERNAL_87141075_4_k_cu_da374fea_27844cuda3std6ranges3__45__cpo9iter_moveE:
	.zero		1
	.type		_ZN39_INTERNAL_87141075_4_k_cu_da374fea_27844cuda3std3__45__cpo5beginE,@object
	.size		_ZN39_INTERNAL_87141075_4_k_cu_da374fea_27844cuda3std3__45__cpo5beginE,(_ZN39_INTERNAL_87141075_4_k_cu_da374fea_27844cuda3std3__441_GLOBAL__N__87141075_4_k_cu_da374fea_27846ignoreE - _ZN39_INTERNAL_87141075_4_k_cu_da374fea_27844cuda3std3__45__cpo5beginE)
_ZN39_INTERNAL_87141075_4_k_cu_da374fea_27844cuda3std3__45__cpo5beginE:
	.zero		1
	.type		_ZN39_INTERNAL_87141075_4_k_cu_da374fea_27844cuda3std3__441_GLOBAL__N__87141075_4_k_cu_da374fea_27846ignoreE,@object
	.size		_ZN39_INTERNAL_87141075_4_k_cu_da374fea_27844cuda3std3__441_GLOBAL__N__87141075_4_k_cu_da374fea_27846ignoreE,(_ZN39_INTERNAL_87141075_4_k_cu_da374fea_27844cute7productE - _ZN39_INTERNAL_87141075_4_k_cu_da374fea_27844cuda3std3__441_GLOBAL__N__87141075_4_k_cu_da374fea_27846ignoreE)
_ZN39_INTERNAL_87141075_4_k_cu_da374fea_27844cuda3std3__441_GLOBAL__N__87141075_4_k_cu_da374fea_27846ignoreE:
	.zero		1
	.type		_ZN39_INTERNAL_87141075_4_k_cu_da374fea_27844cute7productE,@object
	.size		_ZN39_INTERNAL_87141075_4_k_cu_da374fea_27844cute7productE,(_ZN39_INTERNAL_87141075_4_k_cu_da374fea_27844cuda3std3__45__cpo3endE - _ZN39_INTERNAL_87141075_4_k_cu_da374fea_27844cute7productE)
_ZN39_INTERNAL_87141075_4_k_cu_da374fea_27844cute7productE:
	.zero		1
	.type		_ZN39_INTERNAL_87141075_4_k_cu_da374fea_27844cuda3std3__45__cpo3endE,@object
	.size		_ZN39_INTERNAL_87141075_4_k_cu_da374fea_27844cuda3std3__45__cpo3endE,(_ZN39_INTERNAL_87141075_4_k_cu_da374fea_27844cuda3std3__419piecewise_constructE - _ZN39_INTERNAL_87141075_4_k_cu_da374fea_27844cuda3std3__45__cpo3endE)
_ZN39_INTERNAL_87141075_4_k_cu_da374fea_27844cuda3std3__45__cpo3endE:
	.zero		1
	.type		_ZN39_INTERNAL_87141075_4_k_cu_da374fea_27844cuda3std3__419piecewise_constructE,@object
	.size		_ZN39_INTERNAL_87141075_4_k_cu_da374fea_27844cuda3std3__419piecewise_constructE,(_ZN39_INTERNAL_87141075_4_k_cu_da374fea_27844cuda3std3__45__cpo4cendE - _ZN39_INTERNAL_87141075_4_k_cu_da374fea_27844cuda3std3__419piecewise_constructE)
_ZN39_INTERNAL_87141075_4_k_cu_da374fea_27844cuda3std3__419piecewise_constructE:
	.zero		1
	.type		_ZN39_INTERNAL_87141075_4_k_cu_da374fea_27844cuda3std3__45__cpo4cendE,@object
	.size		_ZN39_INTERNAL_87141075_4_k_cu_da374fea_27844cuda3std3__45__cpo4cendE,(_ZN39_INTERNAL_87141075_4_k_cu_da374fea_27844cuda3std6ranges3__45__cpo4swapE - _ZN39_INTERNAL_87141075_4_k_cu_da374fea_27844cuda3std3__45__cpo4cendE)
_ZN39_INTERNAL_87141075_4_k_cu_da374fea_27844cuda3std3__45__cpo4cendE:
	.zero		1
	.type		_ZN39_INTERNAL_87141075_4_k_cu_da374fea_27844cuda3std6ranges3__45__cpo4swapE,@object
	.size		_ZN39_INTERNAL_87141075_4_k_cu_da374fea_27844cuda3std6ranges3__45__cpo4swapE,(.L_7 - _ZN39_INTERNAL_87141075_4_k_cu_da374fea_27844cuda3std6ranges3__45__cpo4swapE)
_ZN39_INTERNAL_87141075_4_k_cu_da374fea_27844cuda3std6ranges3__45__cpo4swapE:
	.zero		1
.L_7:


//--------------------- .nv.constant0._ZN7cutlass13device_kernelINS_4gemm6kernel13GemmUniversalIN4cute5tupleIJiiiiEEENS1_10collective13CollectiveMmaINS1_40MainloopSm90TmaGmmaWarpSpecializedSparseILi8ENS5_IJNS4_1CILi1EEENSA_ILi2EEESB_EEENS1_35KernelTmaWarpSpecializedCooperativeEEENS5_IJNSA_ILi256EEENSA_ILi64EEESH_EEENS_10bfloat16_tENS5_IJNS4_6LayoutINS5_IJiNS5_IJSC_iEEEiEEENS5_IJlNS5_IJSB_SC_EEElEEEEENSK_INS5_IJNS5_IJNS5_IJNSA_ILi8EEESC_NSA_ILi4EEEEEEiEEENS5_IJNS5_IJNSA_ILi16EEESC_SC_EEEiEEEiEEENS5_IJNS5_IJNS5_IJSH_SU_NSA_ILi1024EEEEEENSA_ILi4096EEEEEENS5_IJNS5_IJSB_NSA_ILi512EEENSA_ILi32EEEEEElEEElEEEEEEEESJ_NS5_IJlSB_lEEENS4_8TiledMMAINS4_8MMA_AtomIJNS4_4SM904GMMA6SPARSE28GMMA_64x64x32_F32BF16BF16_SSILNS1D_5MajorE0ELS1G_0ELNS1D_7ScaleInE1ELS1H_1ELNS1D_9SparseSelE0EEEEEENSK_INS5_IJSC_SB_SB_EEENS5_IJSB_NSA_ILi0EEES1M_EEEEENS5_IJNS4_10UnderscoreES1P_S1P_EEEEENS4_23SM90_TMA_LOAD_MULTICASTENS4_14ComposedLayoutINS4_7SwizzleILi2ELi4ELi3EEENS4_25smem_sparse_ptr_flag_bitsILi2ELi16EEENSK_INS5_IJNS5_IJSB_SQ_EEENS5_IJSC_S13_EEEEEENS5_IJNS5_IJS1M_SH_EEESN_EEEEEEEvNS4_8identityENS4_13SM90_TMA_LOADENS1T_INS1U_ILi3ELi4ELi3EEENS4_18smem_ptr_flag_bitsILi16EEENSK_INS5_IJSQ_SH_EEENS5_IJSH_SB_EEEEEEEvS25_EENS_8epilogue10collective6detail29Sm90TmaWarpSpecializedAdapterINS2G_15DefaultEpilogueIfNS5_IJSB_llEEES2K_NS2F_6thread17LinearCombinationIfLi1EffLNS2L_9ScaleType4KindE0ELNS_15FloatRoundStyleE2EfEENS1_15EpilogueDefaultEEEEEvvEEEEvNT_6ParamsE --------------------------
	.section	.nv.constant0._ZN7cutlass13device_kernelINS_4gemm6kernel13GemmUniversalIN4cute5tupleIJiiiiEEENS1_10collective13CollectiveMmaINS1_40MainloopSm90TmaGmmaWarpSpecializedSparseILi8ENS5_IJNS4_1CILi1EEENSA_ILi2EEESB_EEENS1_35KernelTmaWarpSpecializedCooperativeEEENS5_IJNSA_ILi256EEENSA_ILi64EEESH_EEENS_10bfloat16_tENS5_IJNS4_6LayoutINS5_IJiNS5_IJSC_iEEEiEEENS5_IJlNS5_IJSB_SC_EEElEEEEENSK_INS5_IJNS5_IJNS5_IJNSA_ILi8EEESC_NSA_ILi4EEEEEEiEEENS5_IJNS5_IJNSA_ILi16EEESC_SC_EEEiEEEiEEENS5_IJNS5_IJNS5_IJSH_SU_NSA_ILi1024EEEEEENSA_ILi4096EEEEEENS5_IJNS5_IJSB_NSA_ILi512EEENSA_ILi32EEEEEElEEElEEEEEEEESJ_NS5_IJlSB_lEEENS4_8TiledMMAINS4_8MMA_AtomIJNS4_4SM904GMMA6SPARSE28GMMA_64x64x32_F32BF16BF16_SSILNS1D_5MajorE0ELS1G_0ELNS1D_7ScaleInE1ELS1H_1ELNS1D_9SparseSelE0EEEEEENSK_INS5_IJSC_SB_SB_EEENS5_IJSB_NSA_ILi0EEES1M_EEEEENS5_IJNS4_10UnderscoreES1P_S1P_EEEEENS4_23SM90_TMA_LOAD_MULTICASTENS4_14ComposedLayoutINS4_7SwizzleILi2ELi4ELi3EEENS4_25smem_sparse_ptr_flag_bitsILi2ELi16EEENSK_INS5_IJNS5_IJSB_SQ_EEENS5_IJSC_S13_EEEEEENS5_IJNS5_IJS1M_SH_EEESN_EEEEEEEvNS4_8identityENS4_13SM90_TMA_LOADENS1T_INS1U_ILi3ELi4ELi3EEENS4_18smem_ptr_flag_bitsILi16EEENSK_INS5_IJSQ_SH_EEENS5_IJSH_SB_EEEEEEEvS25_EENS_8epilogue10collective6detail29Sm90TmaWarpSpecializedAdapterINS2G_15DefaultEpilogueIfNS5_IJSB_llEEES2K_NS2F_6thread17LinearCombinationIfLi1EffLNS2L_9ScaleType4KindE0ELNS_15FloatRoundStyleE2EfEENS1_15EpilogueDefaultEEEEEvvEEEEvNT_6ParamsE,"a",@progbits
	.sectionflags	@""
	.align	4
.nv.constant0._ZN7cutlass13device_kernelINS_4gemm6kernel13GemmUniversalIN4cute5tupleIJiiiiEEENS1_10collective13CollectiveMmaINS1_40MainloopSm90TmaGmmaWarpSpecializedSparseILi8ENS5_IJNS4_1CILi1EEENSA_ILi2EEESB_EEENS1_35KernelTmaWarpSpecializedCooperativeEEENS5_IJNSA_ILi256EEENSA_ILi64EEESH_EEENS_10bfloat16_tENS5_IJNS4_6LayoutINS5_IJiNS5_IJSC_iEEEiEEENS5_IJlNS5_IJSB_SC_EEElEEEEENSK_INS5_IJNS5_IJNS5_IJNSA_ILi8EEESC_NSA_ILi4EEEEEEiEEENS5_IJNS5_IJNSA_ILi16EEESC_SC_EEEiEEEiEEENS5_IJNS5_IJNS5_IJSH_SU_NSA_ILi1024EEEEEENSA_ILi4096EEEEEENS5_IJNS5_IJSB_NSA_ILi512EEENSA_ILi32EEEEEElEEElEEEEEEEESJ_NS5_IJlSB_lEEENS4_8TiledMMAINS4_8MMA_AtomIJNS4_4SM904GMMA6SPARSE28GMMA_64x64x32_F32BF16BF16_SSILNS1D_5MajorE0ELS1G_0ELNS1D_7ScaleInE1ELS1H_1ELNS1D_9SparseSelE0EEEEEENSK_INS5_IJSC_SB_SB_EEENS5_IJSB_NSA_ILi0EEES1M_EEEEENS5_IJNS4_10UnderscoreES1P_S1P_EEEEENS4_23SM90_TMA_LOAD_MULTICASTENS4_14ComposedLayoutINS4_7SwizzleILi2ELi4ELi3EEENS4_25smem_sparse_ptr_flag_bitsILi2ELi16EEENSK_INS5_IJNS5_IJSB_SQ_EEENS5_IJSC_S13_EEEEEENS5_IJNS5_IJS1M_SH_EEESN_EEEEEEEvNS4_8identityENS4_13SM90_TMA_LOADENS1T_INS1U_ILi3ELi4ELi3EEENS4_18smem_ptr_flag_bitsILi16EEENSK_INS5_IJSQ_SH_EEENS5_IJSH_SB_EEEEEEEvS25_EENS_8epilogue10collective6detail29Sm90TmaWarpSpecializedAdapterINS2G_15DefaultEpilogueIfNS5_IJSB_llEEES2K_NS2F_6thread17LinearCombinationIfLi1EffLNS2L_9ScaleType4KindE0ELNS_15FloatRoundStyleE2EfEENS1_15EpilogueDefaultEEEEEvvEEEEvNT_6ParamsE:
	.zero		1920


//--------------------- SYMBOLS --------------------------

	.type		.nv.reservedSmem.offset0,@object
	.size		.nv.reservedSmem.offset0,0x4
